// auto-generated by cutlass_sweep.gemm — config: {"arch": "sm_100", "cluster_m": 1, "cluster_n": 1, "dtype": "int8", "dtype_b": "int8", "layout": "nt", "stages": 0, "tile_k": 32, "tile_m": 64, "tile_n": 128}
#include "cutlass/cutlass.h"
#include "cutlass/gemm/collective/collective_builder.hpp"
#include "cutlass/gemm/device/gemm_universal_adapter.h"
#include "cutlass/gemm/kernel/gemm_universal.hpp"
#include "cutlass/epilogue/collective/collective_builder.hpp"

using ElemA = int8_t;
using ElemB = int8_t;
using ElemCD = int8_t;
using Acc  = int32_t;
using TileShape    = cute::Shape<cute::_64, cute::_128, cute::_32>;
using ClusterShape = cute::Shape<cute::_1, cute::_1, cute::_1>;

using CollectiveEpilogue = typename cutlass::epilogue::collective::CollectiveBuilder<
    cutlass::arch::Sm100, cutlass::arch::OpClassTensorOp,
    TileShape, ClusterShape,
    cutlass::epilogue::collective::EpilogueTileAuto,
    Acc, Acc,
    ElemCD, cutlass::layout::RowMajor, 128 / cutlass::sizeof_bits<ElemCD>::value,
    ElemCD, cutlass::layout::RowMajor, 128 / cutlass::sizeof_bits<ElemCD>::value,
    cutlass::epilogue::collective::EpilogueScheduleAuto
  >::CollectiveOp;

using CollectiveMainloop = typename cutlass::gemm::collective::CollectiveBuilder<
    cutlass::arch::Sm100, cutlass::arch::OpClassTensorOp,
    ElemA, cutlass::layout::RowMajor, 128 / cutlass::sizeof_bits<ElemA>::value,
    ElemB, cutlass::layout::ColumnMajor, 128 / cutlass::sizeof_bits<ElemB>::value,
    Acc,
    TileShape, ClusterShape,
    cutlass::gemm::collective::StageCountAutoCarveout<static_cast<int>(sizeof(typename CollectiveEpilogue::SharedStorage))>,
    cutlass::gemm::collective::KernelScheduleAuto
  >::CollectiveOp;

using GemmKernel = cutlass::gemm::kernel::GemmUniversal<
    cute::Shape<int,int,int,int>,
    CollectiveMainloop,
    CollectiveEpilogue
>;
using Gemm = cutlass::gemm::device::GemmUniversalAdapter<GemmKernel>;

// Force the device kernel symbol into the cubin without needing a host main.
auto* _anchor = &cutlass::device_kernel<GemmKernel>;


// ===== COMPILED SASS (sm_100a) =====

	.target	sm_100a

	.elftype	@"ET_EXEC"


//--------------------- .note.nv.tkinfo           --------------------------
	.section	.note.nv.tkinfo,"",@"SHT_NOTE"
	.sectionflags	@"SHF_NOTE_NV_TKINFO"
	.tkinfo
        /*0018*/ 	.word	0x00000002
        /*0030*/ 	.string	""
        /*0030*/ 	.string	"ptxas"
        /*0030*/ 	.string	"Cuda compilation tools, release 13.0, V13.0.88"
        /*0030*/ 	.string	"Build cuda_13.0.r13.0/compiler.36424714_0"
        /*0030*/ 	.string	"-arch sm_100a -m 64 "



//--------------------- .note.nv.cuinfo           --------------------------
	.section	.note.nv.cuinfo,"",@"SHT_NOTE"
	.sectionflags	@"SHF_NOTE_NV_CUINFO"
        /*0018*/ 	.short	0x0002
        /*001a*/ 	.short	0x0064
        /*001c*/ 	.short	0x0082
	.zero		2


//--------------------- .nv.info                  --------------------------
	.section	.nv.info,"",@"SHT_CUDA_INFO"
	.align	4


	//----- nvinfo : EIATTR_REGCOUNT
	.align		4
        /*0000*/ 	.byte	0x04, 0x2f
        /*0002*/ 	.short	(.L_19 - .L_18)
	.align		4
.L_18:
        /*0004*/ 	.word	index@(_ZN7cutlass13device_kernelINS_4gemm6kernel13GemmUniversalIN4cute5tupleIJiiiiEEENS1_10collective13CollectiveMmaINS1_35MainloopSm100TmaUmmaWarpSpecializedILi34ELi2ELi4ENS5_IJNS4_1CILi1EEESB_SB_EEEEENS5_IJNSA_ILi64EEENSA_ILi128EEENSA_ILi32EEEEEEaNS5_IJlSB_lEEEaSI_NS4_8TiledMMAINS4_8MMA_AtomIJNS4_15SM100_MMA_S8_SSIaaiLi64ELi128ELNS4_4UMMA5MajorE0ELSN_0ELNSM_8SaturateE0EEEEEENS4_6LayoutISC_NS5_IJNSA_ILi0EEESS_SS_EEEEENS5_IJNS4_10UnderscoreESV_SV_EEEEENS4_13SM90_TMA_LOADENS4_14ComposedLayoutINS4_7SwizzleILi1ELi4ELi3EEENS4_18smem_ptr_flag_bitsILi8EEENSR_INS5_IJNSA_ILi8EEESG_EEENS5_IJSG_SB_EEEEEEEvNS4_8identityESY_S18_vS19_EENS_8epilogue10collective18CollectiveEpilogueINS1B_23Sm100TmaWarpSpecializedILi2ELi2ELi32ELb0ELb0EEEJSH_NS5_IJNSR_ISE_SB_EES1G_EEEaSI_aSI_NS1B_6fusion15FusionCallbacksIS1F_NS1I_17LinearCombinationIaiaiLNS_15FloatRoundStyleE2EEESH_S1H_JEEENS4_5SM1004TMEM4LOAD26SM100_TMEM_LOAD_16dp32b32xESY_NSZ_INS10_ILi2ELi4ELi3EEES13_NSR_INS5_IJS14_SE_EEENS5_IJSE_SB_EEEEEEENS4_39AutoVectorizingCopyWithAssumedAlignmentILi128EEENS4_14SM90_TMA_STOREES1W_S1Y_S1Y_EEEvvEEEEvNT_6ParamsE)
        /*0008*/ 	.word	0x0000007a


	//----- nvinfo : EIATTR_FRAME_SIZE
	.align		4
.L_19:
        /*000c*/ 	.byte	0x04, 0x11
        /*000e*/ 	.short	(.L_21 - .L_20)
	.align		4
.L_20:
        /*0010*/ 	.word	index@($__internal_2_$__cuda_sm10x_tcgen05_guardrail_trap_unallocated_columns_being_dealloced)
        /*0014*/ 	.word	0x00000000


	//----- nvinfo : EIATTR_FRAME_SIZE
	.align		4
.L_21:
        /*0018*/ 	.byte	0x04, 0x11
        /*001a*/ 	.short	(.L_23 - .L_22)
	.align		4
.L_22:
        /*001c*/ 	.word	index@($__internal_1_$__cuda_sm10x_tcgen05_guardrail_trap_phase_invalid_during_alloc)
        /*0020*/ 	.word	0x00000000


	//----- nvinfo : EIATTR_FRAME_SIZE
	.align		4
.L_23:
        /*0024*/ 	.byte	0x04, 0x11
        /*0026*/ 	.short	(.L_25 - .L_24)
	.align		4
.L_24:
        /*0028*/ 	.word	index@($__internal_0_$__cuda_sm10x_tcgen05_guardrail_trap_col_being_dealloced_not_returned_by_alloc)
        /*002c*/ 	.word	0x00000000


	//----- nvinfo : EIATTR_FRAME_SIZE
	.align		4
.L_25:
        /*0030*/ 	.byte	0x04, 0x11
        /*0032*/ 	.short	(.L_27 - .L_26)
	.align		4
.L_26:
        /*0034*/ 	.word	index@(_ZN7cutlass13device_kernelINS_4gemm6kernel13GemmUniversalIN4cute5tupleIJiiiiEEENS1_10collective13CollectiveMmaINS1_35MainloopSm100TmaUmmaWarpSpecializedILi34ELi2ELi4ENS5_IJNS4_1CILi1EEESB_SB_EEEEENS5_IJNSA_ILi64EEENSA_ILi128EEENSA_ILi32EEEEEEaNS5_IJlSB_lEEEaSI_NS4_8TiledMMAINS4_8MMA_AtomIJNS4_15SM100_MMA_S8_SSIaaiLi64ELi128ELNS4_4UMMA5MajorE0ELSN_0ELNSM_8SaturateE0EEEEEENS4_6LayoutISC_NS5_IJNSA_ILi0EEESS_SS_EEEEENS5_IJNS4_10UnderscoreESV_SV_EEEEENS4_13SM90_TMA_LOADENS4_14ComposedLayoutINS4_7SwizzleILi1ELi4ELi3EEENS4_18smem_ptr_flag_bitsILi8EEENSR_INS5_IJNSA_ILi8EEESG_EEENS5_IJSG_SB_EEEEEEEvNS4_8identityESY_S18_vS19_EENS_8epilogue10collective18CollectiveEpilogueINS1B_23Sm100TmaWarpSpecializedILi2ELi2ELi32ELb0ELb0EEEJSH_NS5_IJNSR_ISE_SB_EES1G_EEEaSI_aSI_NS1B_6fusion15FusionCallbacksIS1F_NS1I_17LinearCombinationIaiaiLNS_15FloatRoundStyleE2EEESH_S1H_JEEENS4_5SM1004TMEM4LOAD26SM100_TMEM_LOAD_16dp32b32xESY_NSZ_INS10_ILi2ELi4ELi3EEES13_NSR_INS5_IJS14_SE_EEENS5_IJSE_SB_EEEEEEENS4_39AutoVectorizingCopyWithAssumedAlignmentILi128EEENS4_14SM90_TMA_STOREES1W_S1Y_S1Y_EEEvvEEEEvNT_6ParamsE)
        /*0038*/ 	.word	0x00000000


	//----- nvinfo : EIATTR_MIN_STACK_SIZE
	.align		4
.L_27:
        /*003c*/ 	.byte	0x04, 0x12
        /*003e*/ 	.short	(.L_29 - .L_28)
	.align		4
.L_28:
        /*0040*/ 	.word	index@(_ZN7cutlass13device_kernelINS_4gemm6kernel13GemmUniversalIN4cute5tupleIJiiiiEEENS1_10collective13CollectiveMmaINS1_35MainloopSm100TmaUmmaWarpSpecializedILi34ELi2ELi4ENS5_IJNS4_1CILi1EEESB_SB_EEEEENS5_IJNSA_ILi64EEENSA_ILi128EEENSA_ILi32EEEEEEaNS5_IJlSB_lEEEaSI_NS4_8TiledMMAINS4_8MMA_AtomIJNS4_15SM100_MMA_S8_SSIaaiLi64ELi128ELNS4_4UMMA5MajorE0ELSN_0ELNSM_8SaturateE0EEEEEENS4_6LayoutISC_NS5_IJNSA_ILi0EEESS_SS_EEEEENS5_IJNS4_10UnderscoreESV_SV_EEEEENS4_13SM90_TMA_LOADENS4_14ComposedLayoutINS4_7SwizzleILi1ELi4ELi3EEENS4_18smem_ptr_flag_bitsILi8EEENSR_INS5_IJNSA_ILi8EEESG_EEENS5_IJSG_SB_EEEEEEEvNS4_8identityESY_S18_vS19_EENS_8epilogue10collective18CollectiveEpilogueINS1B_23Sm100TmaWarpSpecializedILi2ELi2ELi32ELb0ELb0EEEJSH_NS5_IJNSR_ISE_SB_EES1G_EEEaSI_aSI_NS1B_6fusion15FusionCallbacksIS1F_NS1I_17LinearCombinationIaiaiLNS_15FloatRoundStyleE2EEESH_S1H_JEEENS4_5SM1004TMEM4LOAD26SM100_TMEM_LOAD_16dp32b32xESY_NSZ_INS10_ILi2ELi4ELi3EEES13_NSR_INS5_IJS14_SE_EEENS5_IJSE_SB_EEEEEEENS4_39AutoVectorizingCopyWithAssumedAlignmentILi128EEENS4_14SM90_TMA_STOREES1W_S1Y_S1Y_EEEvvEEEEvNT_6ParamsE)
        /*0044*/ 	.word	0x00000000
.L_29:


//--------------------- .nv.compat                --------------------------
	.section	.nv.compat,"",@"SHT_CUDA_COMPAT_INFO"
	.align	4
        /*0000*/ 	.byte	0x02, 0x09, 0x01, 0x00, 0x02, 0x02, 0x03, 0x00, 0x02, 0x05, 0x06, 0x00, 0x03, 0x07, 0x01, 0x01
        /*0010*/ 	.byte	0x02, 0x03, 0x01, 0x00, 0x02, 0x06, 0x01, 0x00, 0x04, 0x0b, 0x08, 0x00, 0x01, 0x00, 0x00, 0x00
        /*0020*/ 	.byte	0x00, 0x00, 0x00, 0x00


//--------------------- .nv.info._ZN7cutlass13device_kernelINS_4gemm6kernel13GemmUniversalIN4cute5tupleIJiiiiEEENS1_10collective13CollectiveMmaINS1_35MainloopSm100TmaUmmaWarpSpecializedILi34ELi2ELi4ENS5_IJNS4_1CILi1EEESB_SB_EEEEENS5_IJNSA_ILi64EEENSA_ILi128EEENSA_ILi32EEEEEEaNS5_IJlSB_lEEEaSI_NS4_8TiledMMAINS4_8MMA_AtomIJNS4_15SM100_MMA_S8_SSIaaiLi64ELi128ELNS4_4UMMA5MajorE0ELSN_0ELNSM_8SaturateE0EEEEEENS4_6LayoutISC_NS5_IJNSA_ILi0EEESS_SS_EEEEENS5_IJNS4_10UnderscoreESV_SV_EEEEENS4_13SM90_TMA_LOADENS4_14ComposedLayoutINS4_7SwizzleILi1ELi4ELi3EEENS4_18smem_ptr_flag_bitsILi8EEENSR_INS5_IJNSA_ILi8EEESG_EEENS5_IJSG_SB_EEEEEEEvNS4_8identityESY_S18_vS19_EENS_8epilogue10collective18CollectiveEpilogueINS1B_23Sm100TmaWarpSpecializedILi2ELi2ELi32ELb0ELb0EEEJSH_NS5_IJNSR_ISE_SB_EES1G_EEEaSI_aSI_NS1B_6fusion15FusionCallbacksIS1F_NS1I_17LinearCombinationIaiaiLNS_15FloatRoundStyleE2EEESH_S1H_JEEENS4_5SM1004TMEM4LOAD26SM100_TMEM_LOAD_16dp32b32xESY_NSZ_INS10_ILi2ELi4ELi3EEES13_NSR_INS5_IJS14_SE_EEENS5_IJSE_SB_EEEEEEENS4_39AutoVectorizingCopyWithAssumedAlignmentILi128EEENS4_14SM90_TMA_STOREES1W_S1Y_S1Y_EEEvvEEEEvNT_6ParamsE --------------------------
	.section	.nv.info._ZN7cutlass13device_kernelINS_4gemm6kernel13GemmUniversalIN4cute5tupleIJiiiiEEENS1_10collective13CollectiveMmaINS1_35MainloopSm100TmaUmmaWarpSpecializedILi34ELi2ELi4ENS5_IJNS4_1CILi1EEESB_SB_EEEEENS5_IJNSA_ILi64EEENSA_ILi128EEENSA_ILi32EEEEEEaNS5_IJlSB_lEEEaSI_NS4_8TiledMMAINS4_8MMA_AtomIJNS4_15SM100_MMA_S8_SSIaaiLi64ELi128ELNS4_4UMMA5MajorE0ELSN_0ELNSM_8SaturateE0EEEEEENS4_6LayoutISC_NS5_IJNSA_ILi0EEESS_SS_EEEEENS5_IJNS4_10UnderscoreESV_SV_EEEEENS4_13SM90_TMA_LOADENS4_14ComposedLayoutINS4_7SwizzleILi1ELi4ELi3EEENS4_18smem_ptr_flag_bitsILi8EEENSR_INS5_IJNSA_ILi8EEESG_EEENS5_IJSG_SB_EEEEEEEvNS4_8identityESY_S18_vS19_EENS_8epilogue10collective18CollectiveEpilogueINS1B_23Sm100TmaWarpSpecializedILi2ELi2ELi32ELb0ELb0EEEJSH_NS5_IJNSR_ISE_SB_EES1G_EEEaSI_aSI_NS1B_6fusion15FusionCallbacksIS1F_NS1I_17LinearCombinationIaiaiLNS_15FloatRoundStyleE2EEESH_S1H_JEEENS4_5SM1004TMEM4LOAD26SM100_TMEM_LOAD_16dp32b32xESY_NSZ_INS10_ILi2ELi4ELi3EEES13_NSR_INS5_IJS14_SE_EEENS5_IJSE_SB_EEEEEEENS4_39AutoVectorizingCopyWithAssumedAlignmentILi128EEENS4_14SM90_TMA_STOREES1W_S1Y_S1Y_EEEvvEEEEvNT_6ParamsE,"",@"SHT_CUDA_INFO"
	.sectionflags	@""
	.align	4


	//----- nvinfo : EIATTR_CUDA_API_VERSION
	.align		4
        /*0000*/ 	.byte	0x04, 0x37
        /*0002*/ 	.short	(.L_31 - .L_30)
.L_30:
        /*0004*/ 	.word	0x00000082


	//----- nvinfo : EIATTR_KPARAM_INFO
	.align		4
.L_31:
        /*0008*/ 	.byte	0x04, 0x17
        /*000a*/ 	.short	(.L_33 - .L_32)
.L_32:
        /*000c*/ 	.word	0x00000000
        /*0010*/ 	.short	0x0000
        /*0012*/ 	.short	0x0000
        /*0014*/ 	.byte	0x00, 0xf0, 0x01, 0x20


	//----- nvinfo : EIATTR_AT_ENTRY_FRAGMENTS
	.align		4
.L_33:
        /*0018*/ 	.byte	0x04, 0x4f
        /*001a*/ 	.short	(.L_35 - .L_34)


	//   ....[0]....
.L_34:
        /*001c*/ 	.word	0x00000006


	//----- nvinfo : EIATTR_RESERVED_SMEM_USED
	.align		4
.L_35:
        /*0020*/ 	.byte	0x01, 0x41
	.zero		2


	//----- nvinfo : EIATTR_SPARSE_MMA_MASK
	.align		4
        /*0024*/ 	.byte	0x03, 0x50
        /*0026*/ 	.short	0x0000


	//----- nvinfo : EIATTR_TCGEN05_1CTA_USED
	.align		4
        /*0028*/ 	.byte	0x01, 0x51
	.zero		2


	//----- nvinfo : EIATTR_MAXREG_COUNT
	.align		4
        /*002c*/ 	.byte	0x03, 0x1b
        /*002e*/ 	.short	0x00ff


	//----- nvinfo : EIATTR_NUM_BARRIERS
	.align		4
        /*0030*/ 	.byte	0x02, 0x4c
        /*0032*/ 	.byte	0x07
	.zero		1


	//----- nvinfo : EIATTR_EXTERNS
	.align		4
        /*0034*/ 	.byte	0x04, 0x0f
        /*0036*/ 	.short	(.L_37 - .L_36)


	//   ....[0]....
	.align		4
.L_36:
        /*0038*/ 	.word	index@(__assertfail)


	//----- nvinfo : EIATTR_MERCURY_ISA_VERSION
	.align		4
.L_37:
        /*003c*/ 	.byte	0x03, 0x5f
        /*003e*/ 	.short	0x0101


	//----- nvinfo : EIATTR_INT_WARP_WIDE_INSTR_OFFSETS
	.align		4
        /*0040*/ 	.byte	0x04, 0x31
        /*0042*/ 	.short	(.L_39 - .L_38)


	//   ....[0]....
.L_38:
        /*0044*/ 	.word	0x00002190


	//   ....[1]....
        /*0048*/ 	.word	0x00004bd0


	//   ....[2]....
        /*004c*/ 	.word	0x00004bf0


	//   ....[3]....
        /*0050*/ 	.word	0x00004c20


	//   ....[4]....
        /*0054*/ 	.word	0x00005550


	//   ....[5]....
        /*0058*/ 	.word	0x000055c0


	//   ....[6]....
        /*005c*/ 	.word	0x000057a0


	//   ....[7]....
        /*0060*/ 	.word	0x00005900


	//----- nvinfo : EIATTR_COOP_GROUP_MASK_REGIDS
	.align		4
.L_39:
        /*0064*/ 	.byte	0x04, 0x29
        /*0066*/ 	.short	(.L_41 - .L_40)


	//   ....[0]....
.L_40:
        /*0068*/ 	.word	0xffffffff


	//   ....[1]....
        /*006c*/ 	.word	0xffffffff


	//   ....[2]....
        /*0070*/ 	.word	0xffffffff


	//   ....[3]....
        /*0074*/ 	.word	0xffffffff


	//   ....[4]....
        /*0078*/ 	.word	0xffffffff


	//   ....[5]....
        /*007c*/ 	.word	0xffffffff


	//   ....[6]....
        /*0080*/ 	.word	0xffffffff


	//   ....[7]....
        /*0084*/ 	.word	0xffffffff


	//   ....[8]....
        /*0088*/ 	.word	0xffffffff


	//   ....[9]....
        /*008c*/ 	.word	0xffffffff


	//   ....[10]....
        /*0090*/ 	.word	0xffffffff


	//   ....[11]....
        /*0094*/ 	.word	0xffffffff


	//   ....[12]....
        /*0098*/ 	.word	0xffffffff


	//----- nvinfo : EIATTR_COOP_GROUP_INSTR_OFFSETS
	.align		4
.L_41:
        /*009c*/ 	.byte	0x04, 0x28
        /*009e*/ 	.short	(.L_43 - .L_42)


	//   ....[0]....
.L_42:
        /*00a0*/ 	.word	0x00000090


	//   ....[1]....
        /*00a4*/ 	.word	0x000004d0


	//   ....[2]....
        /*00a8*/ 	.word	0x00000a30


	//   ....[3]....
        /*00ac*/ 	.word	0x00000b90


	//   ....[4]....
        /*00b0*/ 	.word	0x00000c90


	//   ....[5]....
        /*00b4*/ 	.word	0x00000e00


	//   ....[6]....
        /*00b8*/ 	.word	0x00000fa0


	//   ....[7]....
        /*00bc*/ 	.word	0x00002070


	//   ....[8]....
        /*00c0*/ 	.word	0x00003f30


	//   ....[9]....
        /*00c4*/ 	.word	0x00004140


	//   ....[10]....
        /*00c8*/ 	.word	0x00004170


	//   ....[11]....
        /*00cc*/ 	.word	0x00004ab0


	//   ....[12]....
        /*00d0*/ 	.word	0x00004ce0


	//----- nvinfo : EIATTR_VRC_CTA_INIT_COUNT
	.align		4
.L_43:
        /*00d4*/ 	.byte	0x02, 0x4a
        /*00d6*/ 	.byte	0x80
	.zero		1


	//----- nvinfo : EIATTR_SYSCALL_OFFSETS
	.align		4
        /*00d8*/ 	.byte	0x04, 0x46
        /*00da*/ 	.short	(.L_45 - .L_44)


	//   ....[0]....
.L_44:
        /*00dc*/ 	.word	0x00006350


	//   ....[1]....
        /*00e0*/ 	.word	0x00006490


	//   ....[2]....
        /*00e4*/ 	.word	0x00006c90


	//   ....[3]....
        /*00e8*/ 	.word	0x00007a30


	//----- nvinfo : EIATTR_MBARRIER_INSTR_OFFSETS
	.align		4
.L_45:
        /*00ec*/ 	.byte	0x04, 0x39
        /*00ee*/ 	.short	(.L_47 - .L_46)


	//   ....[0]....
.L_46:
        /*00f0*/ 	.word	0x000005d0
        /*00f4*/ 	.word	0x000000ff
        /*00f8*/ 	.word	0x00000000
        /*00fc*/ 	.short	0x0100
        /*00fe*/ 	.byte	0x05
	.zero		1


	//   ....[1]....
        /*0100*/ 	.word	0x000005e0
        /*0104*/ 	.word	0x000000ff
        /*0108*/ 	.word	0x00000110
        /*010c*/ 	.short	0x0100
        /*010e*/ 	.byte	0x05
	.zero		1


	//   ....[2]....
        /*0110*/ 	.word	0x000005f0
        /*0114*/ 	.word	0x000000ff
        /*0118*/ 	.word	0x00000008
        /*011c*/ 	.short	0x0100
        /*011e*/ 	.byte	0x05
	.zero		1


	//   ....[3]....
        /*0120*/ 	.word	0x00000600
        /*0124*/ 	.word	0x000000ff
        /*0128*/ 	.word	0x00000118
        /*012c*/ 	.short	0x0100
        /*012e*/ 	.byte	0x05
	.zero		1


	//   ....[4]....
        /*0130*/ 	.word	0x00000610
        /*0134*/ 	.word	0x000000ff
        /*0138*/ 	.word	0x00000010
        /*013c*/ 	.short	0x0100
        /*013e*/ 	.byte	0x05
	.zero		1


	//   ....[5]....
        /*0140*/ 	.word	0x00000620
        /*0144*/ 	.word	0x000000ff
        /*0148*/ 	.word	0x00000120
        /*014c*/ 	.short	0x0100
        /*014e*/ 	.byte	0x05
	.zero		1


	//   ....[6]....
        /*0150*/ 	.word	0x00000630
        /*0154*/ 	.word	0x000000ff
        /*0158*/ 	.word	0x00000018
        /*015c*/ 	.short	0x0100
        /*015e*/ 	.byte	0x05
	.zero		1


	//   ....[7]....
        /*0160*/ 	.word	0x00000640
        /*0164*/ 	.word	0x000000ff
        /*0168*/ 	.word	0x00000128
        /*016c*/ 	.short	0x0100
        /*016e*/ 	.byte	0x05
	.zero		1


	//   ....[8]....
        /*0170*/ 	.word	0x00000650
        /*0174*/ 	.word	0x000000ff
        /*0178*/ 	.word	0x00000020
        /*017c*/ 	.short	0x0100
        /*017e*/ 	.byte	0x05
	.zero		1


	//   ....[9]....
        /*0180*/ 	.word	0x00000660
        /*0184*/ 	.word	0x000000ff
        /*0188*/ 	.word	0x00000130
        /*018c*/ 	.short	0x0100
        /*018e*/ 	.byte	0x05
	.zero		1


	//   ....[10]....
        /*0190*/ 	.word	0x00000670
        /*0194*/ 	.word	0x000000ff
        /*0198*/ 	.word	0x00000028
        /*019c*/ 	.short	0x0100
        /*019e*/ 	.byte	0x05
	.zero		1


	//   ....[11]....
        /*01a0*/ 	.word	0x00000680
        /*01a4*/ 	.word	0x000000ff
        /*01a8*/ 	.word	0x00000138
        /*01ac*/ 	.short	0x0100
        /*01ae*/ 	.byte	0x05
	.zero		1


	//   ....[12]....
        /*01b0*/ 	.word	0x00000690
        /*01b4*/ 	.word	0x000000ff
        /*01b8*/ 	.word	0x00000030
        /*01bc*/ 	.short	0x0100
        /*01be*/ 	.byte	0x05
	.zero		1


	//   ....[13]....
        /*01c0*/ 	.word	0x000006a0
        /*01c4*/ 	.word	0x000000ff
        /*01c8*/ 	.word	0x00000140
        /*01cc*/ 	.short	0x0100
        /*01ce*/ 	.byte	0x05
	.zero		1


	//   ....[14]....
        /*01d0*/ 	.word	0x000006b0
        /*01d4*/ 	.word	0x000000ff
        /*01d8*/ 	.word	0x00000038
        /*01dc*/ 	.short	0x0100
        /*01de*/ 	.byte	0x05
	.zero		1


	//   ....[15]....
        /*01e0*/ 	.word	0x000006c0
        /*01e4*/ 	.word	0x000000ff
        /*01e8*/ 	.word	0x00000148
        /*01ec*/ 	.short	0x0100
        /*01ee*/ 	.byte	0x05
	.zero		1


	//   ....[16]....
        /*01f0*/ 	.word	0x000006d0
        /*01f4*/ 	.word	0x000000ff
        /*01f8*/ 	.word	0x00000040
        /*01fc*/ 	.short	0x0100
        /*01fe*/ 	.byte	0x05
	.zero		1


	//   ....[17]....
        /*0200*/ 	.word	0x000006e0
        /*0204*/ 	.word	0x000000ff
        /*0208*/ 	.word	0x00000150
        /*020c*/ 	.short	0x0100
        /*020e*/ 	.byte	0x05
	.zero		1


	//   ....[18]....
        /*0210*/ 	.word	0x000006f0
        /*0214*/ 	.word	0x000000ff
        /*0218*/ 	.word	0x00000048
        /*021c*/ 	.short	0x0100
        /*021e*/ 	.byte	0x05
	.zero		1


	//   ....[19]....
        /*0220*/ 	.word	0x00000700
        /*0224*/ 	.word	0x000000ff
        /*0228*/ 	.word	0x00000158
        /*022c*/ 	.short	0x0100
        /*022e*/ 	.byte	0x05
	.zero		1


	//   ....[20]....
        /*0230*/ 	.word	0x00000710
        /*0234*/ 	.word	0x000000ff
        /*0238*/ 	.word	0x00000050
        /*023c*/ 	.short	0x0100
        /*023e*/ 	.byte	0x05
	.zero		1


	//   ....[21]....
        /*0240*/ 	.word	0x00000720
        /*0244*/ 	.word	0x000000ff
        /*0248*/ 	.word	0x00000160
        /*024c*/ 	.short	0x0100
        /*024e*/ 	.byte	0x05
	.zero		1


	//   ....[22]....
        /*0250*/ 	.word	0x00000730
        /*0254*/ 	.word	0x000000ff
        /*0258*/ 	.word	0x00000058
        /*025c*/ 	.short	0x0100
        /*025e*/ 	.byte	0x05
	.zero		1


	//   ....[23]....
        /*0260*/ 	.word	0x00000740
        /*0264*/ 	.word	0x000000ff
        /*0268*/ 	.word	0x00000168
        /*026c*/ 	.short	0x0100
        /*026e*/ 	.byte	0x05
	.zero		1


	//   ....[24]....
        /*0270*/ 	.word	0x00000750
        /*0274*/ 	.word	0x000000ff
        /*0278*/ 	.word	0x00000060
        /*027c*/ 	.short	0x0100
        /*027e*/ 	.byte	0x05
	.zero		1


	//   ....[25]....
        /*0280*/ 	.word	0x00000760
        /*0284*/ 	.word	0x000000ff
        /*0288*/ 	.word	0x00000170
        /*028c*/ 	.short	0x0100
        /*028e*/ 	.byte	0x05
	.zero		1


	//   ....[26]....
        /*0290*/ 	.word	0x00000770
        /*0294*/ 	.word	0x000000ff
        /*0298*/ 	.word	0x00000068
        /*029c*/ 	.short	0x0100
        /*029e*/ 	.byte	0x05
	.zero		1


	//   ....[27]....
        /*02a0*/ 	.word	0x00000780
        /*02a4*/ 	.word	0x000000ff
        /*02a8*/ 	.word	0x00000178
        /*02ac*/ 	.short	0x0100
        /*02ae*/ 	.byte	0x05
	.zero		1


	//   ....[28]....
        /*02b0*/ 	.word	0x00000790
        /*02b4*/ 	.word	0x000000ff
        /*02b8*/ 	.word	0x00000070
        /*02bc*/ 	.short	0x0100
        /*02be*/ 	.byte	0x05
	.zero		1


	//   ....[29]....
        /*02c0*/ 	.word	0x000007a0
        /*02c4*/ 	.word	0x000000ff
        /*02c8*/ 	.word	0x00000180
        /*02cc*/ 	.short	0x0100
        /*02ce*/ 	.byte	0x05
	.zero		1


	//   ....[30]....
        /*02d0*/ 	.word	0x000007b0
        /*02d4*/ 	.word	0x000000ff
        /*02d8*/ 	.word	0x00000078
        /*02dc*/ 	.short	0x0100
        /*02de*/ 	.byte	0x05
	.zero		1


	//   ....[31]....
        /*02e0*/ 	.word	0x000007c0
        /*02e4*/ 	.word	0x000000ff
        /*02e8*/ 	.word	0x00000188
        /*02ec*/ 	.short	0x0100
        /*02ee*/ 	.byte	0x05
	.zero		1


	//   ....[32]....
        /*02f0*/ 	.word	0x000007d0
        /*02f4*/ 	.word	0x000000ff
        /*02f8*/ 	.word	0x00000080
        /*02fc*/ 	.short	0x0100
        /*02fe*/ 	.byte	0x05
	.zero		1


	//   ....[33]....
        /*0300*/ 	.word	0x000007e0
        /*0304*/ 	.word	0x000000ff
        /*0308*/ 	.word	0x00000190
        /*030c*/ 	.short	0x0100
        /*030e*/ 	.byte	0x05
	.zero		1


	//   ....[34]....
        /*0310*/ 	.word	0x000007f0
        /*0314*/ 	.word	0x000000ff
        /*0318*/ 	.word	0x00000088
        /*031c*/ 	.short	0x0100
        /*031e*/ 	.byte	0x05
	.zero		1


	//   ....[35]....
        /*0320*/ 	.word	0x00000800
        /*0324*/ 	.word	0x000000ff
        /*0328*/ 	.word	0x00000198
        /*032c*/ 	.short	0x0100
        /*032e*/ 	.byte	0x05
	.zero		1


	//   ....[36]....
        /*0330*/ 	.word	0x00000810
        /*0334*/ 	.word	0x000000ff
        /*0338*/ 	.word	0x00000090
        /*033c*/ 	.short	0x0100
        /*033e*/ 	.byte	0x05
	.zero		1


	//   ....[37]....
        /*0340*/ 	.word	0x00000820
        /*0344*/ 	.word	0x000000ff
        /*0348*/ 	.word	0x000001a0
        /*034c*/ 	.short	0x0100
        /*034e*/ 	.byte	0x05
	.zero		1


	//   ....[38]....
        /*0350*/ 	.word	0x00000830
        /*0354*/ 	.word	0x000000ff
        /*0358*/ 	.word	0x00000098
        /*035c*/ 	.short	0x0100
        /*035e*/ 	.byte	0x05
	.zero		1


	//   ....[39]....
        /*0360*/ 	.word	0x00000840
        /*0364*/ 	.word	0x000000ff
        /*0368*/ 	.word	0x000001a8
        /*036c*/ 	.short	0x0100
        /*036e*/ 	.byte	0x05
	.zero		1


	//   ....[40]....
        /*0370*/ 	.word	0x00000850
        /*0374*/ 	.word	0x000000ff
        /*0378*/ 	.word	0x000000a0
        /*037c*/ 	.short	0x0100
        /*037e*/ 	.byte	0x05
	.zero		1


	//   ....[41]....
        /*0380*/ 	.word	0x00000860
        /*0384*/ 	.word	0x000000ff
        /*0388*/ 	.word	0x000001b0
        /*038c*/ 	.short	0x0100
        /*038e*/ 	.byte	0x05
	.zero		1


	//   ....[42]....
        /*0390*/ 	.word	0x00000870
        /*0394*/ 	.word	0x000000ff
        /*0398*/ 	.word	0x000000a8
        /*039c*/ 	.short	0x0100
        /*039e*/ 	.byte	0x05
	.zero		1


	//   ....[43]....
        /*03a0*/ 	.word	0x00000880
        /*03a4*/ 	.word	0x000000ff
        /*03a8*/ 	.word	0x000001b8
        /*03ac*/ 	.short	0x0100
        /*03ae*/ 	.byte	0x05
	.zero		1


	//   ....[44]....
        /*03b0*/ 	.word	0x00000890
        /*03b4*/ 	.word	0x000000ff
        /*03b8*/ 	.word	0x000000b0
        /*03bc*/ 	.short	0x0100
        /*03be*/ 	.byte	0x05
	.zero		1


	//   ....[45]....
        /*03c0*/ 	.word	0x000008a0
        /*03c4*/ 	.word	0x000000ff
        /*03c8*/ 	.word	0x000001c0
        /*03cc*/ 	.short	0x0100
        /*03ce*/ 	.byte	0x05
	.zero		1


	//   ....[46]....
        /*03d0*/ 	.word	0x000008b0
        /*03d4*/ 	.word	0x000000ff
        /*03d8*/ 	.word	0x000000b8
        /*03dc*/ 	.short	0x0100
        /*03de*/ 	.byte	0x05
	.zero		1


	//   ....[47]....
        /*03e0*/ 	.word	0x000008c0
        /*03e4*/ 	.word	0x000000ff
        /*03e8*/ 	.word	0x000001c8
        /*03ec*/ 	.short	0x0100
        /*03ee*/ 	.byte	0x05
	.zero		1


	//   ....[48]....
        /*03f0*/ 	.word	0x000008d0
        /*03f4*/ 	.word	0x000000ff
        /*03f8*/ 	.word	0x000000c0
        /*03fc*/ 	.short	0x0100
        /*03fe*/ 	.byte	0x05
	.zero		1


	//   ....[49]....
        /*0400*/ 	.word	0x000008e0
        /*0404*/ 	.word	0x000000ff
        /*0408*/ 	.word	0x000001d0
        /*040c*/ 	.short	0x0100
        /*040e*/ 	.byte	0x05
	.zero		1


	//   ....[50]....
        /*0410*/ 	.word	0x000008f0
        /*0414*/ 	.word	0x000000ff
        /*0418*/ 	.word	0x000000c8
        /*041c*/ 	.short	0x0100
        /*041e*/ 	.byte	0x05
	.zero		1


	//   ....[51]....
        /*0420*/ 	.word	0x00000900
        /*0424*/ 	.word	0x000000ff
        /*0428*/ 	.word	0x000001d8
        /*042c*/ 	.short	0x0100
        /*042e*/ 	.byte	0x05
	.zero		1


	//   ....[52]....
        /*0430*/ 	.word	0x00000910
        /*0434*/ 	.word	0x000000ff
        /*0438*/ 	.word	0x000000d0
        /*043c*/ 	.short	0x0100
        /*043e*/ 	.byte	0x05
	.zero		1


	//   ....[53]....
        /*0440*/ 	.word	0x00000920
        /*0444*/ 	.word	0x000000ff
        /*0448*/ 	.word	0x000001e0
        /*044c*/ 	.short	0x0100
        /*044e*/ 	.byte	0x05
	.zero		1


	//   ....[54]....
        /*0450*/ 	.word	0x00000930
        /*0454*/ 	.word	0x000000ff
        /*0458*/ 	.word	0x000000d8
        /*045c*/ 	.short	0x0100
        /*045e*/ 	.byte	0x05
	.zero		1


	//   ....[55]....
        /*0460*/ 	.word	0x00000940
        /*0464*/ 	.word	0x000000ff
        /*0468*/ 	.word	0x000001e8
        /*046c*/ 	.short	0x0100
        /*046e*/ 	.byte	0x05
	.zero		1


	//   ....[56]....
        /*0470*/ 	.word	0x00000950
        /*0474*/ 	.word	0x000000ff
        /*0478*/ 	.word	0x000000e0
        /*047c*/ 	.short	0x0100
        /*047e*/ 	.byte	0x05
	.zero		1


	//   ....[57]....
        /*0480*/ 	.word	0x00000960
        /*0484*/ 	.word	0x000000ff
        /*0488*/ 	.word	0x000001f0
        /*048c*/ 	.short	0x0100
        /*048e*/ 	.byte	0x05
	.zero		1


	//   ....[58]....
        /*0490*/ 	.word	0x00000970
        /*0494*/ 	.word	0x000000ff
        /*0498*/ 	.word	0x000000e8
        /*049c*/ 	.short	0x0100
        /*049e*/ 	.byte	0x05
	.zero		1


	//   ....[59]....
        /*04a0*/ 	.word	0x00000980
        /*04a4*/ 	.word	0x000000ff
        /*04a8*/ 	.word	0x000001f8
        /*04ac*/ 	.short	0x0100
        /*04ae*/ 	.byte	0x05
	.zero		1


	//   ....[60]....
        /*04b0*/ 	.word	0x00000990
        /*04b4*/ 	.word	0x000000ff
        /*04b8*/ 	.word	0x000000f0
        /*04bc*/ 	.short	0x0100
        /*04be*/ 	.byte	0x05
	.zero		1


	//   ....[61]....
        /*04c0*/ 	.word	0x000009a0
        /*04c4*/ 	.word	0x000000ff
        /*04c8*/ 	.word	0x00000200
        /*04cc*/ 	.short	0x0100
        /*04ce*/ 	.byte	0x05
	.zero		1


	//   ....[62]....
        /*04d0*/ 	.word	0x000009b0
        /*04d4*/ 	.word	0x000000ff
        /*04d8*/ 	.word	0x000000f8
        /*04dc*/ 	.short	0x0100
        /*04de*/ 	.byte	0x05
	.zero		1


	//   ....[63]....
        /*04e0*/ 	.word	0x000009c0
        /*04e4*/ 	.word	0x000000ff
        /*04e8*/ 	.word	0x00000208
        /*04ec*/ 	.short	0x0100
        /*04ee*/ 	.byte	0x05
	.zero		1


	//   ....[64]....
        /*04f0*/ 	.word	0x000009d0
        /*04f4*/ 	.word	0x000000ff
        /*04f8*/ 	.word	0x00000100
        /*04fc*/ 	.short	0x0100
        /*04fe*/ 	.byte	0x05
	.zero		1


	//   ....[65]....
        /*0500*/ 	.word	0x000009e0
        /*0504*/ 	.word	0x000000ff
        /*0508*/ 	.word	0x00000210
        /*050c*/ 	.short	0x0100
        /*050e*/ 	.byte	0x05
	.zero		1


	//   ....[66]....
        /*0510*/ 	.word	0x000009f0
        /*0514*/ 	.word	0x000000ff
        /*0518*/ 	.word	0x00000108
        /*051c*/ 	.short	0x0100
        /*051e*/ 	.byte	0x05
	.zero		1


	//   ....[67]....
        /*0520*/ 	.word	0x00000a00
        /*0524*/ 	.word	0x000000ff
        /*0528*/ 	.word	0x00000218
        /*052c*/ 	.short	0x0100
        /*052e*/ 	.byte	0x05
	.zero		1


	//   ....[68]....
        /*0530*/ 	.word	0x00000b40
        /*0534*/ 	.word	0x000000ff
        /*0538*/ 	.word	0x00000220
        /*053c*/ 	.short	0x0100
        /*053e*/ 	.byte	0x07
	.zero		1


	//   ....[69]....
        /*0540*/ 	.word	0x00000b50
        /*0544*/ 	.word	0x000000ff
        /*0548*/ 	.word	0x00000230
        /*054c*/ 	.short	0x0100
        /*054e*/ 	.byte	0x07
	.zero		1


	//   ....[70]....
        /*0550*/ 	.word	0x00000b60
        /*0554*/ 	.word	0x000000ff
        /*0558*/ 	.word	0x00000228
        /*055c*/ 	.short	0x0100
        /*055e*/ 	.byte	0x07
	.zero		1


	//   ....[71]....
        /*0560*/ 	.word	0x00000b70
        /*0564*/ 	.word	0x000000ff
        /*0568*/ 	.word	0x00000238
        /*056c*/ 	.short	0x0100
        /*056e*/ 	.byte	0x07
	.zero		1


	//   ....[72]....
        /*0570*/ 	.word	0x00000c60
        /*0574*/ 	.word	0x000000ff
        /*0578*/ 	.word	0x00000240
        /*057c*/ 	.short	0x0100
        /*057e*/ 	.byte	0x05
	.zero		1


	//   ....[73]....
        /*0580*/ 	.word	0x00000c70
        /*0584*/ 	.word	0x000000ff
        /*0588*/ 	.word	0x00000248
        /*058c*/ 	.short	0x0100
        /*058e*/ 	.byte	0x05
	.zero		1


	//   ....[74]....
        /*0590*/ 	.word	0x00000db0
        /*0594*/ 	.word	0x000000ff
        /*0598*/ 	.word	0x00000250
        /*059c*/ 	.short	0x0100
        /*059e*/ 	.byte	0x05
	.zero		1


	//   ....[75]....
        /*05a0*/ 	.word	0x00000dc0
        /*05a4*/ 	.word	0x000000ff
        /*05a8*/ 	.word	0x00000260
        /*05ac*/ 	.short	0x0100
        /*05ae*/ 	.byte	0x05
	.zero		1


	//   ....[76]....
        /*05b0*/ 	.word	0x00000dd0
        /*05b4*/ 	.word	0x000000ff
        /*05b8*/ 	.word	0x00000258
        /*05bc*/ 	.short	0x0100
        /*05be*/ 	.byte	0x05
	.zero		1


	//   ....[77]....
        /*05c0*/ 	.word	0x00000de0
        /*05c4*/ 	.word	0x000000ff
        /*05c8*/ 	.word	0x00000268
        /*05cc*/ 	.short	0x0100
        /*05ce*/ 	.byte	0x05
	.zero		1


	//   ....[78]....
        /*05d0*/ 	.word	0x00000f10
        /*05d4*/ 	.word	0x000000ff
        /*05d8*/ 	.word	0x00000270
        /*05dc*/ 	.short	0x0100
        /*05de*/ 	.byte	0x07
	.zero		1


	//   ....[79]....
        /*05e0*/ 	.word	0x00000f20
        /*05e4*/ 	.word	0x000000ff
        /*05e8*/ 	.word	0x00000290
        /*05ec*/ 	.short	0x0100
        /*05ee*/ 	.byte	0x07
	.zero		1


	//   ....[80]....
        /*05f0*/ 	.word	0x00000f30
        /*05f4*/ 	.word	0x000000ff
        /*05f8*/ 	.word	0x00000278
        /*05fc*/ 	.short	0x0100
        /*05fe*/ 	.byte	0x07
	.zero		1


	//   ....[81]....
        /*0600*/ 	.word	0x00000f40
        /*0604*/ 	.word	0x000000ff
        /*0608*/ 	.word	0x00000298
        /*060c*/ 	.short	0x0100
        /*060e*/ 	.byte	0x07
	.zero		1


	//   ....[82]....
        /*0610*/ 	.word	0x00000f50
        /*0614*/ 	.word	0x000000ff
        /*0618*/ 	.word	0x00000280
        /*061c*/ 	.short	0x0100
        /*061e*/ 	.byte	0x07
	.zero		1


	//   ....[83]....
        /*0620*/ 	.word	0x00000f60
        /*0624*/ 	.word	0x000000ff
        /*0628*/ 	.word	0x000002a0
        /*062c*/ 	.short	0x0100
        /*062e*/ 	.byte	0x07
	.zero		1


	//   ....[84]....
        /*0630*/ 	.word	0x00000f70
        /*0634*/ 	.word	0x000000ff
        /*0638*/ 	.word	0x00000288
        /*063c*/ 	.short	0x0100
        /*063e*/ 	.byte	0x07
	.zero		1


	//   ....[85]....
        /*0640*/ 	.word	0x00000f80
        /*0644*/ 	.word	0x000000ff
        /*0648*/ 	.word	0x000002a8
        /*064c*/ 	.short	0x0100
        /*064e*/ 	.byte	0x07
	.zero		1


	//   ....[86]....
        /*0650*/ 	.word	0x00001070
        /*0654*/ 	.word	0x000000ff
        /*0658*/ 	.word	0x000002b0
        /*065c*/ 	.short	0x0100
        /*065e*/ 	.byte	0x05
	.zero		1


	//   ....[87]....
        /*0660*/ 	.word	0x00001080
        /*0664*/ 	.word	0x000000ff
        /*0668*/ 	.word	0x000002c0
        /*066c*/ 	.short	0x0100
        /*066e*/ 	.byte	0x05
	.zero		1


	//   ....[88]....
        /*0670*/ 	.word	0x00001090
        /*0674*/ 	.word	0x000000ff
        /*0678*/ 	.word	0x000002b8
        /*067c*/ 	.short	0x0100
        /*067e*/ 	.byte	0x05
	.zero		1


	//   ....[89]....
        /*0680*/ 	.word	0x000010a0
        /*0684*/ 	.word	0x000000ff
        /*0688*/ 	.word	0x000002c8
        /*068c*/ 	.short	0x0100
        /*068e*/ 	.byte	0x05
	.zero		1


	//   ....[90]....
        /*0690*/ 	.word	0x00001970
        /*0694*/ 	.word	0x00000003
        /*0698*/ 	.word	0x000002c0
        /*069c*/ 	.short	0x010a
        /*069e*/ 	.byte	0xff
	.zero		1


	//   ....[91]....
        /*06a0*/ 	.word	0x000019a0
        /*06a4*/ 	.word	0x00000003
        /*06a8*/ 	.word	0x000002b0
        /*06ac*/ 	.short	0x0101
        /*06ae*/ 	.byte	0xff
	.zero		1


	//   ....[92]....
        /*06b0*/ 	.word	0x00001a70
        /*06b4*/ 	.word	0x000000ff
        /*06b8*/ 	.word	0x00000110
        /*06bc*/ 	.short	0x010a
        /*06be*/ 	.byte	0x08
	.zero		1


	//   ....[93]....
        /*06c0*/ 	.word	0x00001b10
        /*06c4*/ 	.word	0x000000ff
        /*06c8*/ 	.word	0x00000110
        /*06cc*/ 	.short	0x010a
        /*06ce*/ 	.byte	0x21
	.zero		1


	//   ....[94]....
        /*06d0*/ 	.word	0x00001c60
        /*06d4*/ 	.word	0x000000ff
        /*06d8*/ 	.word	0x00000110
        /*06dc*/ 	.short	0x010a
        /*06de*/ 	.byte	0x08
	.zero		1


	//   ....[95]....
        /*06e0*/ 	.word	0x00001d70
        /*06e4*/ 	.word	0x000000ff
        /*06e8*/ 	.word	0x00000248
        /*06ec*/ 	.short	0x0101
        /*06ee*/ 	.byte	0x04
	.zero		1


	//   ....[96]....
        /*06f0*/ 	.word	0x00001d90
        /*06f4*/ 	.word	0x000000ff
        /*06f8*/ 	.word	0x00000110
        /*06fc*/ 	.short	0x010a
        /*06fe*/ 	.byte	0x08
	.zero		1


	//   ....[97]....
        /*0700*/ 	.word	0x00001e10
        /*0704*/ 	.word	0x000000ff
        /*0708*/ 	.word	0x00000110
        /*070c*/ 	.short	0x010a
        /*070e*/ 	.byte	0x11
	.zero		1


	//   ....[98]....
        /*0710*/ 	.word	0x00001f60
        /*0714*/ 	.word	0x000000ff
        /*0718*/ 	.word	0x00000110
        /*071c*/ 	.short	0x010a
        /*071e*/ 	.byte	0x08
	.zero		1


	//   ....[99]....
        /*0720*/ 	.word	0x000020a0
        /*0724*/ 	.word	0x00000002
        /*0728*/ 	.word	0x00000250
        /*072c*/ 	.short	0x010a
        /*072e*/ 	.byte	0xff
	.zero		1


	//   ....[100]....
        /*0730*/ 	.word	0x00002160
        /*0734*/ 	.word	0x00000002
        /*0738*/ 	.word	0x00000000
        /*073c*/ 	.short	0x0101
        /*073e*/ 	.byte	0xff
	.zero		1


	//   ....[101]....
        /*0740*/ 	.word	0x000026c0
        /*0744*/ 	.word	0x000000ff
        /*0748*/ 	.word	0x00000000
        /*074c*/ 	.short	0x010a
        /*074e*/ 	.byte	0x05
	.zero		1


	//   ....[102]....
        /*0750*/ 	.word	0x00002750
        /*0754*/ 	.word	0x000000ff
        /*0758*/ 	.word	0x00000000
        /*075c*/ 	.short	0x010a
        /*075e*/ 	.byte	0x05
	.zero		1


	//   ....[103]....
        /*0760*/ 	.word	0x000027e0
        /*0764*/ 	.word	0x000000ff
        /*0768*/ 	.word	0x00000000
        /*076c*/ 	.short	0x010a
        /*076e*/ 	.byte	0x05
	.zero		1


	//   ....[104]....
        /*0770*/ 	.word	0x00002870
        /*0774*/ 	.word	0x000000ff
        /*0778*/ 	.word	0x00000000
        /*077c*/ 	.short	0x010a
        /*077e*/ 	.byte	0x05
	.zero		1


	//   ....[105]....
        /*0780*/ 	.word	0x00002900
        /*0784*/ 	.word	0x000000ff
        /*0788*/ 	.word	0x00000000
        /*078c*/ 	.short	0x010a
        /*078e*/ 	.byte	0x05
	.zero		1


	//   ....[106]....
        /*0790*/ 	.word	0x00002990
        /*0794*/ 	.word	0x000000ff
        /*0798*/ 	.word	0x00000000
        /*079c*/ 	.short	0x010a
        /*079e*/ 	.byte	0x05
	.zero		1


	//   ....[107]....
        /*07a0*/ 	.word	0x00002a20
        /*07a4*/ 	.word	0x000000ff
        /*07a8*/ 	.word	0x00000000
        /*07ac*/ 	.short	0x010a
        /*07ae*/ 	.byte	0x05
	.zero		1


	//   ....[108]....
        /*07b0*/ 	.word	0x00002ab0
        /*07b4*/ 	.word	0x000000ff
        /*07b8*/ 	.word	0x00000000
        /*07bc*/ 	.short	0x010a
        /*07be*/ 	.byte	0x05
	.zero		1


	//   ....[109]....
        /*07c0*/ 	.word	0x00002b40
        /*07c4*/ 	.word	0x000000ff
        /*07c8*/ 	.word	0x00000000
        /*07cc*/ 	.short	0x010a
        /*07ce*/ 	.byte	0x05
	.zero		1


	//   ....[110]....
        /*07d0*/ 	.word	0x00002bd0
        /*07d4*/ 	.word	0x000000ff
        /*07d8*/ 	.word	0x00000000
        /*07dc*/ 	.short	0x010a
        /*07de*/ 	.byte	0x05
	.zero		1


	//   ....[111]....
        /*07e0*/ 	.word	0x00002c60
        /*07e4*/ 	.word	0x000000ff
        /*07e8*/ 	.word	0x00000000
        /*07ec*/ 	.short	0x010a
        /*07ee*/ 	.byte	0x05
	.zero		1


	//   ....[112]....
        /*07f0*/ 	.word	0x00002cf0
        /*07f4*/ 	.word	0x000000ff
        /*07f8*/ 	.word	0x00000000
        /*07fc*/ 	.short	0x010a
        /*07fe*/ 	.byte	0x05
	.zero		1


	//   ....[113]....
        /*0800*/ 	.word	0x00002d80
        /*0804*/ 	.word	0x000000ff
        /*0808*/ 	.word	0x00000000
        /*080c*/ 	.short	0x010a
        /*080e*/ 	.byte	0x05
	.zero		1


	//   ....[114]....
        /*0810*/ 	.word	0x00002e10
        /*0814*/ 	.word	0x000000ff
        /*0818*/ 	.word	0x00000000
        /*081c*/ 	.short	0x010a
        /*081e*/ 	.byte	0x05
	.zero		1


	//   ....[115]....
        /*0820*/ 	.word	0x00002ea0
        /*0824*/ 	.word	0x000000ff
        /*0828*/ 	.word	0x00000000
        /*082c*/ 	.short	0x010a
        /*082e*/ 	.byte	0x05
	.zero		1


	//   ....[116]....
        /*0830*/ 	.word	0x00002f30
        /*0834*/ 	.word	0x000000ff
        /*0838*/ 	.word	0x00000000
        /*083c*/ 	.short	0x010a
        /*083e*/ 	.byte	0x05
	.zero		1


	//   ....[117]....
        /*0840*/ 	.word	0x00002fc0
        /*0844*/ 	.word	0x000000ff
        /*0848*/ 	.word	0x00000000
        /*084c*/ 	.short	0x010a
        /*084e*/ 	.byte	0x05
	.zero		1


	//   ....[118]....
        /*0850*/ 	.word	0x00003050
        /*0854*/ 	.word	0x000000ff
        /*0858*/ 	.word	0x00000000
        /*085c*/ 	.short	0x010a
        /*085e*/ 	.byte	0x05
	.zero		1


	//   ....[119]....
        /*0860*/ 	.word	0x000030e0
        /*0864*/ 	.word	0x000000ff
        /*0868*/ 	.word	0x00000000
        /*086c*/ 	.short	0x010a
        /*086e*/ 	.byte	0x05
	.zero		1


	//   ....[120]....
        /*0870*/ 	.word	0x00003170
        /*0874*/ 	.word	0x000000ff
        /*0878*/ 	.word	0x00000000
        /*087c*/ 	.short	0x010a
        /*087e*/ 	.byte	0x05
	.zero		1


	//   ....[121]....
        /*0880*/ 	.word	0x00003200
        /*0884*/ 	.word	0x000000ff
        /*0888*/ 	.word	0x00000000
        /*088c*/ 	.short	0x010a
        /*088e*/ 	.byte	0x05
	.zero		1


	//   ....[122]....
        /*0890*/ 	.word	0x00003290
        /*0894*/ 	.word	0x000000ff
        /*0898*/ 	.word	0x00000000
        /*089c*/ 	.short	0x010a
        /*089e*/ 	.byte	0x05
	.zero		1


	//   ....[123]....
        /*08a0*/ 	.word	0x00003320
        /*08a4*/ 	.word	0x000000ff
        /*08a8*/ 	.word	0x00000000
        /*08ac*/ 	.short	0x010a
        /*08ae*/ 	.byte	0x05
	.zero		1


	//   ....[124]....
        /*08b0*/ 	.word	0x000033b0
        /*08b4*/ 	.word	0x000000ff
        /*08b8*/ 	.word	0x00000000
        /*08bc*/ 	.short	0x010a
        /*08be*/ 	.byte	0x05
	.zero		1


	//   ....[125]....
        /*08c0*/ 	.word	0x00003440
        /*08c4*/ 	.word	0x000000ff
        /*08c8*/ 	.word	0x00000000
        /*08cc*/ 	.short	0x010a
        /*08ce*/ 	.byte	0x05
	.zero		1


	//   ....[126]....
        /*08d0*/ 	.word	0x000034d0
        /*08d4*/ 	.word	0x000000ff
        /*08d8*/ 	.word	0x00000000
        /*08dc*/ 	.short	0x010a
        /*08de*/ 	.byte	0x05
	.zero		1


	//   ....[127]....
        /*08e0*/ 	.word	0x00003560
        /*08e4*/ 	.word	0x000000ff
        /*08e8*/ 	.word	0x00000000
        /*08ec*/ 	.short	0x010a
        /*08ee*/ 	.byte	0x05
	.zero		1


	//   ....[128]....
        /*08f0*/ 	.word	0x000035f0
        /*08f4*/ 	.word	0x000000ff
        /*08f8*/ 	.word	0x00000000
        /*08fc*/ 	.short	0x010a
        /*08fe*/ 	.byte	0x05
	.zero		1


	//   ....[129]....
        /*0900*/ 	.word	0x00003680
        /*0904*/ 	.word	0x000000ff
        /*0908*/ 	.word	0x00000000
        /*090c*/ 	.short	0x010a
        /*090e*/ 	.byte	0x05
	.zero		1


	//   ....[130]....
        /*0910*/ 	.word	0x00003710
        /*0914*/ 	.word	0x000000ff
        /*0918*/ 	.word	0x00000000
        /*091c*/ 	.short	0x010a
        /*091e*/ 	.byte	0x05
	.zero		1


	//   ....[131]....
        /*0920*/ 	.word	0x000037a0
        /*0924*/ 	.word	0x000000ff
        /*0928*/ 	.word	0x00000000
        /*092c*/ 	.short	0x010a
        /*092e*/ 	.byte	0x05
	.zero		1


	//   ....[132]....
        /*0930*/ 	.word	0x00003830
        /*0934*/ 	.word	0x000000ff
        /*0938*/ 	.word	0x00000000
        /*093c*/ 	.short	0x010a
        /*093e*/ 	.byte	0x05
	.zero		1


	//   ....[133]....
        /*0940*/ 	.word	0x000038c0
        /*0944*/ 	.word	0x000000ff
        /*0948*/ 	.word	0x00000000
        /*094c*/ 	.short	0x010a
        /*094e*/ 	.byte	0x05
	.zero		1


	//   ....[134]....
        /*0950*/ 	.word	0x00003960
        /*0954*/ 	.word	0x00000000
        /*0958*/ 	.word	0x00000000
        /*095c*/ 	.short	0x010a
        /*095e*/ 	.byte	0xff
	.zero		1


	//   ....[135]....
        /*0960*/ 	.word	0x00003a80
        /*0964*/ 	.word	0x00000000
        /*0968*/ 	.word	0x000002b0
        /*096c*/ 	.short	0x010a
        /*096e*/ 	.byte	0xff
	.zero		1


	//   ....[136]....
        /*0970*/ 	.word	0x00003ae0
        /*0974*/ 	.word	0x00000004
        /*0978*/ 	.word	0x00000000
        /*097c*/ 	.short	0x0101
        /*097e*/ 	.byte	0xff
	.zero		1


	//   ....[137]....
        /*0980*/ 	.word	0x00003b00
        /*0984*/ 	.word	0x000000ff
        /*0988*/ 	.word	0x00000260
        /*098c*/ 	.short	0x010a
        /*098e*/ 	.byte	0x05
	.zero		1


	//   ....[138]....
        /*0990*/ 	.word	0x00003c20
        /*0994*/ 	.word	0x00000000
        /*0998*/ 	.word	0x00000250
        /*099c*/ 	.short	0x010a
        /*099e*/ 	.byte	0xff
	.zero		1


	//   ....[139]....
        /*09a0*/ 	.word	0x00003d30
        /*09a4*/ 	.word	0x00000000
        /*09a8*/ 	.word	0x00000000
        /*09ac*/ 	.short	0x0101
        /*09ae*/ 	.byte	0xff
	.zero		1


	//   ....[140]....
        /*09b0*/ 	.word	0x00003dc0
        /*09b4*/ 	.word	0x000000ff
        /*09b8*/ 	.word	0x00000260
        /*09bc*/ 	.short	0x0106
        /*09be*/ 	.byte	0x05
	.zero		1


	//   ....[141]....
        /*09c0*/ 	.word	0x00003de0
        /*09c4*/ 	.word	0x000000ff
        /*09c8*/ 	.word	0x00000260
        /*09cc*/ 	.short	0x010a
        /*09ce*/ 	.byte	0x05
	.zero		1


	//   ....[142]....
        /*09d0*/ 	.word	0x00003e70
        /*09d4*/ 	.word	0x000000ff
        /*09d8*/ 	.word	0x00000260
        /*09dc*/ 	.short	0x0106
        /*09de*/ 	.byte	0x04
	.zero		1


	//   ....[143]....
        /*09e0*/ 	.word	0x00003eb0
        /*09e4*/ 	.word	0x00000000
        /*09e8*/ 	.word	0x00000260
        /*09ec*/ 	.short	0x010a
        /*09ee*/ 	.byte	0xff
	.zero		1


	//   ....[144]....
        /*09f0*/ 	.word	0x00004390
        /*09f4*/ 	.word	0x00000000
        /*09f8*/ 	.word	0x00000250
        /*09fc*/ 	.short	0x010a
        /*09fe*/ 	.byte	0xff
	.zero		1


	//   ....[145]....
        /*0a00*/ 	.word	0x00004490
        /*0a04*/ 	.word	0x00000003
        /*0a08*/ 	.word	0x00000000
        /*0a0c*/ 	.short	0x0101
        /*0a0e*/ 	.byte	0xff
	.zero		1


	//   ....[146]....
        /*0a10*/ 	.word	0x000044a0
        /*0a14*/ 	.word	0x000000ff
        /*0a18*/ 	.word	0x00000000
        /*0a1c*/ 	.short	0x010a
        /*0a1e*/ 	.byte	0x04
	.zero		1


	//   ....[147]....
        /*0a20*/ 	.word	0x000044c0
        /*0a24*/ 	.word	0x000000ff
        /*0a28*/ 	.word	0x00000290
        /*0a2c*/ 	.short	0x010a
        /*0a2e*/ 	.byte	0x09
	.zero		1


	//   ....[148]....
        /*0a30*/ 	.word	0x00004600
        /*0a34*/ 	.word	0x000000ff
        /*0a38*/ 	.word	0x00000000
        /*0a3c*/ 	.short	0x010a
        /*0a3e*/ 	.byte	0x07
	.zero		1


	//   ....[149]....
        /*0a40*/ 	.word	0x00004730
        /*0a44*/ 	.word	0x000000ff
        /*0a48*/ 	.word	0x00000000
        /*0a4c*/ 	.short	0x010a
        /*0a4e*/ 	.byte	0x04
	.zero		1


	//   ....[150]....
        /*0a50*/ 	.word	0x000048e0
        /*0a54*/ 	.word	0x000000ff
        /*0a58*/ 	.word	0x00000000
        /*0a5c*/ 	.short	0x010a
        /*0a5e*/ 	.byte	0x05
	.zero		1


	//   ....[151]....
        /*0a60*/ 	.word	0x00004970
        /*0a64*/ 	.word	0x000000ff
        /*0a68*/ 	.word	0x00000000
        /*0a6c*/ 	.short	0x010a
        /*0a6e*/ 	.byte	0x05
	.zero		1


	//   ....[152]....
        /*0a70*/ 	.word	0x00004a00
        /*0a74*/ 	.word	0x000000ff
        /*0a78*/ 	.word	0x00000000
        /*0a7c*/ 	.short	0x010a
        /*0a7e*/ 	.byte	0x05
	.zero		1


	//   ....[153]....
        /*0a80*/ 	.word	0x00004a90
        /*0a84*/ 	.word	0x000000ff
        /*0a88*/ 	.word	0x00000000
        /*0a8c*/ 	.short	0x010a
        /*0a8e*/ 	.byte	0x07
	.zero		1


	//   ....[154]....
        /*0a90*/ 	.word	0x00004ef0
        /*0a94*/ 	.word	0x00000000
        /*0a98*/ 	.word	0x00000250
        /*0a9c*/ 	.short	0x010a
        /*0a9e*/ 	.byte	0xff
	.zero		1


	//   ....[155]....
        /*0aa0*/ 	.word	0x00004fb0
        /*0aa4*/ 	.word	0x00000000
        /*0aa8*/ 	.word	0x00000000
        /*0aac*/ 	.short	0x0101
        /*0aae*/ 	.byte	0xff
	.zero		1


	//   ....[156]....
        /*0ab0*/ 	.word	0x000052d0
        /*0ab4*/ 	.word	0x000000ff
        /*0ab8*/ 	.word	0x00000248
        /*0abc*/ 	.short	0x010a
        /*0abe*/ 	.byte	0x07
	.zero		1


	//   ....[157]....
        /*0ac0*/ 	.word	0x000054c0
        /*0ac4*/ 	.word	0x000000ff
        /*0ac8*/ 	.word	0x00000230
        /*0acc*/ 	.short	0x010a
        /*0ace*/ 	.byte	0x07
	.zero		1


	//   ....[158]....
        /*0ad0*/ 	.word	0x00005690
        /*0ad4*/ 	.word	0x000000ff
        /*0ad8*/ 	.word	0x00000220
        /*0adc*/ 	.short	0x010b
        /*0ade*/ 	.byte	0x07
	.zero		1


	//   ....[159]....
        /*0ae0*/ 	.word	0x00005700
        /*0ae4*/ 	.word	0x000000ff
        /*0ae8*/ 	.word	0x00000000
        /*0aec*/ 	.short	0x0101
        /*0aee*/ 	.byte	0x08
	.zero		1


	//   ....[160]....
        /*0af0*/ 	.word	0x00005730
        /*0af4*/ 	.word	0x000000ff
        /*0af8*/ 	.word	0x00000238
        /*0afc*/ 	.short	0x010a
        /*0afe*/ 	.byte	0x07
	.zero		1


	//   ....[161]....
        /*0b00*/ 	.word	0x00005940
        /*0b04*/ 	.word	0x000000ff
        /*0b08*/ 	.word	0x00000228
        /*0b0c*/ 	.short	0x010b
        /*0b0e*/ 	.byte	0x07
	.zero		1


	//   ....[162]....
        /*0b10*/ 	.word	0x00005960
        /*0b14*/ 	.word	0x000000ff
        /*0b18*/ 	.word	0x00000000
        /*0b1c*/ 	.short	0x0101
        /*0b1e*/ 	.byte	0x0d
	.zero		1


	//   ....[163]....
        /*0b20*/ 	.word	0x00005990
        /*0b24*/ 	.word	0x000000ff
        /*0b28*/ 	.word	0x00000230
        /*0b2c*/ 	.short	0x010a
        /*0b2e*/ 	.byte	0x07
	.zero		1


	//   ....[164]....
        /*0b30*/ 	.word	0x000059d0
        /*0b34*/ 	.word	0x00000000
        /*0b38*/ 	.word	0x00000238
        /*0b3c*/ 	.short	0x010a
        /*0b3e*/ 	.byte	0xff
	.zero		1


	//   ....[165]....
        /*0b40*/ 	.word	0x00005d20
        /*0b44*/ 	.word	0x00000000
        /*0b48*/ 	.word	0x00000250
        /*0b4c*/ 	.short	0x010a
        /*0b4e*/ 	.byte	0xff
	.zero		1


	//   ....[166]....
        /*0b50*/ 	.word	0x00005e30
        /*0b54*/ 	.word	0x00000000
        /*0b58*/ 	.word	0x00000000
        /*0b5c*/ 	.short	0x0101
        /*0b5e*/ 	.byte	0xff
	.zero		1


	//   ....[167]....
        /*0b60*/ 	.word	0x00006880
        /*0b64*/ 	.word	0x00000000
        /*0b68*/ 	.word	0x00000220
        /*0b6c*/ 	.short	0x010a
        /*0b6e*/ 	.byte	0xff
	.zero		1


	//   ....[168]....
        /*0b70*/ 	.word	0x000068f0
        /*0b74*/ 	.word	0x0000006c
        /*0b78*/ 	.word	0x00000270
        /*0b7c*/ 	.short	0x010a
        /*0b7e*/ 	.byte	0xff
	.zero		1


	//   ....[169]....
        /*0b80*/ 	.word	0x000069d0
        /*0b84*/ 	.word	0x00000000
        /*0b88*/ 	.word	0x00000220
        /*0b8c*/ 	.short	0x010a
        /*0b8e*/ 	.byte	0xff
	.zero		1


	//   ....[170]....
        /*0b90*/ 	.word	0x00006af0
        /*0b94*/ 	.word	0x00000000
        /*0b98*/ 	.word	0x00000000
        /*0b9c*/ 	.short	0x0101
        /*0b9e*/ 	.byte	0xff
	.zero		1


	//   ....[171]....
        /*0ba0*/ 	.word	0x00006b70
        /*0ba4*/ 	.word	0x0000006c
        /*0ba8*/ 	.word	0x00000270
        /*0bac*/ 	.short	0x010a
        /*0bae*/ 	.byte	0xff
	.zero		1


	//   ....[172]....
        /*0bb0*/ 	.word	0x000076e0
        /*0bb4*/ 	.word	0x0000004b
        /*0bb8*/ 	.word	0x00000220
        /*0bbc*/ 	.short	0x010a
        /*0bbe*/ 	.byte	0xff
	.zero		1


	//   ....[173]....
        /*0bc0*/ 	.word	0x00007790
        /*0bc4*/ 	.word	0x0000004b
        /*0bc8*/ 	.word	0x00000220
        /*0bcc*/ 	.short	0x010a
        /*0bce*/ 	.byte	0xff
	.zero		1


	//   ....[174]....
        /*0bd0*/ 	.word	0x000078b0
        /*0bd4*/ 	.word	0x00000000
        /*0bd8*/ 	.word	0x00000000
        /*0bdc*/ 	.short	0x0101
        /*0bde*/ 	.byte	0xff
	.zero		1


	//   ....[175]....
        /*0be0*/ 	.word	0x00007c60
        /*0be4*/ 	.word	0x000000ff
        /*0be8*/ 	.word	0x00000000
        /*0bec*/ 	.short	0x0101
        /*0bee*/ 	.byte	0x05
	.zero		1


	//   ....[176]....
        /*0bf0*/ 	.word	0x000085a0
        /*0bf4*/ 	.word	0x00000003
        /*0bf8*/ 	.word	0x000002c0
        /*0bfc*/ 	.short	0x010a
        /*0bfe*/ 	.byte	0xff
	.zero		1


	//   ....[177]....
        /*0c00*/ 	.word	0x00008600
        /*0c04*/ 	.word	0x00000002
        /*0c08*/ 	.word	0x00000110
        /*0c0c*/ 	.short	0x010a
        /*0c0e*/ 	.byte	0xff
	.zero		1


	//   ....[178]....
        /*0c10*/ 	.word	0x00008660
        /*0c14*/ 	.word	0x00000002
        /*0c18*/ 	.word	0x00000110
        /*0c1c*/ 	.short	0x010a
        /*0c1e*/ 	.byte	0xff
	.zero		1


	//   ....[179]....
        /*0c20*/ 	.word	0x000086b0
        /*0c24*/ 	.word	0x00000002
        /*0c28*/ 	.word	0x00000250
        /*0c2c*/ 	.short	0x010a
        /*0c2e*/ 	.byte	0xff
	.zero		1


	//   ....[180]....
        /*0c30*/ 	.word	0x00008710
        /*0c34*/ 	.word	0x00000000
        /*0c38*/ 	.word	0x00000000
        /*0c3c*/ 	.short	0x010a
        /*0c3e*/ 	.byte	0xff
	.zero		1


	//   ....[181]....
        /*0c40*/ 	.word	0x00008770
        /*0c44*/ 	.word	0x00000000
        /*0c48*/ 	.word	0x00000000
        /*0c4c*/ 	.short	0x010a
        /*0c4e*/ 	.byte	0xff
	.zero		1


	//   ....[182]....
        /*0c50*/ 	.word	0x000087d0
        /*0c54*/ 	.word	0x00000000
        /*0c58*/ 	.word	0x00000000
        /*0c5c*/ 	.short	0x010a
        /*0c5e*/ 	.byte	0xff
	.zero		1


	//   ....[183]....
        /*0c60*/ 	.word	0x00008830
        /*0c64*/ 	.word	0x00000000
        /*0c68*/ 	.word	0x00000000
        /*0c6c*/ 	.short	0x010a
        /*0c6e*/ 	.byte	0xff
	.zero		1


	//   ....[184]....
        /*0c70*/ 	.word	0x00008890
        /*0c74*/ 	.word	0x00000000
        /*0c78*/ 	.word	0x00000000
        /*0c7c*/ 	.short	0x010a
        /*0c7e*/ 	.byte	0xff
	.zero		1


	//   ....[185]....
        /*0c80*/ 	.word	0x000088f0
        /*0c84*/ 	.word	0x00000000
        /*0c88*/ 	.word	0x00000000
        /*0c8c*/ 	.short	0x010a
        /*0c8e*/ 	.byte	0xff
	.zero		1


	//   ....[186]....
        /*0c90*/ 	.word	0x00008950
        /*0c94*/ 	.word	0x00000000
        /*0c98*/ 	.word	0x00000000
        /*0c9c*/ 	.short	0x010a
        /*0c9e*/ 	.byte	0xff
	.zero		1


	//   ....[187]....
        /*0ca0*/ 	.word	0x000089b0
        /*0ca4*/ 	.word	0x00000000
        /*0ca8*/ 	.word	0x00000000
        /*0cac*/ 	.short	0x010a
        /*0cae*/ 	.byte	0xff
	.zero		1


	//   ....[188]....
        /*0cb0*/ 	.word	0x00008a10
        /*0cb4*/ 	.word	0x00000000
        /*0cb8*/ 	.word	0x00000000
        /*0cbc*/ 	.short	0x010a
        /*0cbe*/ 	.byte	0xff
	.zero		1


	//   ....[189]....
        /*0cc0*/ 	.word	0x00008a70
        /*0cc4*/ 	.word	0x00000000
        /*0cc8*/ 	.word	0x00000000
        /*0ccc*/ 	.short	0x010a
        /*0cce*/ 	.byte	0xff
	.zero		1


	//   ....[190]....
        /*0cd0*/ 	.word	0x00008ad0
        /*0cd4*/ 	.word	0x00000000
        /*0cd8*/ 	.word	0x00000000
        /*0cdc*/ 	.short	0x010a
        /*0cde*/ 	.byte	0xff
	.zero		1


	//   ....[191]....
        /*0ce0*/ 	.word	0x00008b30
        /*0ce4*/ 	.word	0x00000000
        /*0ce8*/ 	.word	0x00000000
        /*0cec*/ 	.short	0x010a
        /*0cee*/ 	.byte	0xff
	.zero		1


	//   ....[192]....
        /*0cf0*/ 	.word	0x00008b90
        /*0cf4*/ 	.word	0x00000000
        /*0cf8*/ 	.word	0x00000000
        /*0cfc*/ 	.short	0x010a
        /*0cfe*/ 	.byte	0xff
	.zero		1


	//   ....[193]....
        /*0d00*/ 	.word	0x00008bf0
        /*0d04*/ 	.word	0x00000000
        /*0d08*/ 	.word	0x00000000
        /*0d0c*/ 	.short	0x010a
        /*0d0e*/ 	.byte	0xff
	.zero		1


	//   ....[194]....
        /*0d10*/ 	.word	0x00008c50
        /*0d14*/ 	.word	0x00000000
        /*0d18*/ 	.word	0x00000000
        /*0d1c*/ 	.short	0x010a
        /*0d1e*/ 	.byte	0xff
	.zero		1


	//   ....[195]....
        /*0d20*/ 	.word	0x00008cb0
        /*0d24*/ 	.word	0x00000000
        /*0d28*/ 	.word	0x00000000
        /*0d2c*/ 	.short	0x010a
        /*0d2e*/ 	.byte	0xff
	.zero		1


	//   ....[196]....
        /*0d30*/ 	.word	0x00008d10
        /*0d34*/ 	.word	0x00000000
        /*0d38*/ 	.word	0x00000000
        /*0d3c*/ 	.short	0x010a
        /*0d3e*/ 	.byte	0xff
	.zero		1


	//   ....[197]....
        /*0d40*/ 	.word	0x00008d70
        /*0d44*/ 	.word	0x00000000
        /*0d48*/ 	.word	0x00000000
        /*0d4c*/ 	.short	0x010a
        /*0d4e*/ 	.byte	0xff
	.zero		1


	//   ....[198]....
        /*0d50*/ 	.word	0x00008dd0
        /*0d54*/ 	.word	0x00000000
        /*0d58*/ 	.word	0x00000000
        /*0d5c*/ 	.short	0x010a
        /*0d5e*/ 	.byte	0xff
	.zero		1


	//   ....[199]....
        /*0d60*/ 	.word	0x00008e30
        /*0d64*/ 	.word	0x00000000
        /*0d68*/ 	.word	0x00000000
        /*0d6c*/ 	.short	0x010a
        /*0d6e*/ 	.byte	0xff
	.zero		1


	//   ....[200]....
        /*0d70*/ 	.word	0x00008e90
        /*0d74*/ 	.word	0x00000000
        /*0d78*/ 	.word	0x00000000
        /*0d7c*/ 	.short	0x010a
        /*0d7e*/ 	.byte	0xff
	.zero		1


	//   ....[201]....
        /*0d80*/ 	.word	0x00008ef0
        /*0d84*/ 	.word	0x00000000
        /*0d88*/ 	.word	0x00000000
        /*0d8c*/ 	.short	0x010a
        /*0d8e*/ 	.byte	0xff
	.zero		1


	//   ....[202]....
        /*0d90*/ 	.word	0x00008f50
        /*0d94*/ 	.word	0x00000000
        /*0d98*/ 	.word	0x00000000
        /*0d9c*/ 	.short	0x010a
        /*0d9e*/ 	.byte	0xff
	.zero		1


	//   ....[203]....
        /*0da0*/ 	.word	0x00008fb0
        /*0da4*/ 	.word	0x00000000
        /*0da8*/ 	.word	0x00000000
        /*0dac*/ 	.short	0x010a
        /*0dae*/ 	.byte	0xff
	.zero		1


	//   ....[204]....
        /*0db0*/ 	.word	0x00009010
        /*0db4*/ 	.word	0x00000000
        /*0db8*/ 	.word	0x00000000
        /*0dbc*/ 	.short	0x010a
        /*0dbe*/ 	.byte	0xff
	.zero		1


	//   ....[205]....
        /*0dc0*/ 	.word	0x00009070
        /*0dc4*/ 	.word	0x00000000
        /*0dc8*/ 	.word	0x00000000
        /*0dcc*/ 	.short	0x010a
        /*0dce*/ 	.byte	0xff
	.zero		1


	//   ....[206]....
        /*0dd0*/ 	.word	0x000090d0
        /*0dd4*/ 	.word	0x00000000
        /*0dd8*/ 	.word	0x00000000
        /*0ddc*/ 	.short	0x010a
        /*0dde*/ 	.byte	0xff
	.zero		1


	//   ....[207]....
        /*0de0*/ 	.word	0x00009130
        /*0de4*/ 	.word	0x00000000
        /*0de8*/ 	.word	0x00000000
        /*0dec*/ 	.short	0x010a
        /*0dee*/ 	.byte	0xff
	.zero		1


	//   ....[208]....
        /*0df0*/ 	.word	0x00009190
        /*0df4*/ 	.word	0x00000000
        /*0df8*/ 	.word	0x00000000
        /*0dfc*/ 	.short	0x010a
        /*0dfe*/ 	.byte	0xff
	.zero		1


	//   ....[209]....
        /*0e00*/ 	.word	0x000091f0
        /*0e04*/ 	.word	0x00000000
        /*0e08*/ 	.word	0x00000000
        /*0e0c*/ 	.short	0x010a
        /*0e0e*/ 	.byte	0xff
	.zero		1


	//   ....[210]....
        /*0e10*/ 	.word	0x00009250
        /*0e14*/ 	.word	0x00000000
        /*0e18*/ 	.word	0x00000000
        /*0e1c*/ 	.short	0x010a
        /*0e1e*/ 	.byte	0xff
	.zero		1


	//   ....[211]....
        /*0e20*/ 	.word	0x000092b0
        /*0e24*/ 	.word	0x00000000
        /*0e28*/ 	.word	0x00000000
        /*0e2c*/ 	.short	0x010a
        /*0e2e*/ 	.byte	0xff
	.zero		1


	//   ....[212]....
        /*0e30*/ 	.word	0x00009310
        /*0e34*/ 	.word	0x00000000
        /*0e38*/ 	.word	0x00000000
        /*0e3c*/ 	.short	0x010a
        /*0e3e*/ 	.byte	0xff
	.zero		1


	//   ....[213]....
        /*0e40*/ 	.word	0x00009360
        /*0e44*/ 	.word	0x00000000
        /*0e48*/ 	.word	0x000002b0
        /*0e4c*/ 	.short	0x010a
        /*0e4e*/ 	.byte	0xff
	.zero		1


	//   ....[214]....
        /*0e50*/ 	.word	0x000093c0
        /*0e54*/ 	.word	0x00000000
        /*0e58*/ 	.word	0x00000260
        /*0e5c*/ 	.short	0x010a
        /*0e5e*/ 	.byte	0xff
	.zero		1


	//   ....[215]....
        /*0e60*/ 	.word	0x00009410
        /*0e64*/ 	.word	0x00000000
        /*0e68*/ 	.word	0x00000250
        /*0e6c*/ 	.short	0x010a
        /*0e6e*/ 	.byte	0xff
	.zero		1


	//   ....[216]....
        /*0e70*/ 	.word	0x00009470
        /*0e74*/ 	.word	0x00000000
        /*0e78*/ 	.word	0x00000260
        /*0e7c*/ 	.short	0x010a
        /*0e7e*/ 	.byte	0xff
	.zero		1


	//   ....[217]....
        /*0e80*/ 	.word	0x000094c0
        /*0e84*/ 	.word	0x00000000
        /*0e88*/ 	.word	0x00000250
        /*0e8c*/ 	.short	0x010a
        /*0e8e*/ 	.byte	0xff
	.zero		1


	//   ....[218]....
        /*0e90*/ 	.word	0x00009520
        /*0e94*/ 	.word	0x00000003
        /*0e98*/ 	.word	0x00000290
        /*0e9c*/ 	.short	0x010a
        /*0e9e*/ 	.byte	0xff
	.zero		1


	//   ....[219]....
        /*0ea0*/ 	.word	0x00009580
        /*0ea4*/ 	.word	0x00000000
        /*0ea8*/ 	.word	0x00000000
        /*0eac*/ 	.short	0x010a
        /*0eae*/ 	.byte	0xff
	.zero		1


	//   ....[220]....
        /*0eb0*/ 	.word	0x000095e0
        /*0eb4*/ 	.word	0x00000000
        /*0eb8*/ 	.word	0x00000000
        /*0ebc*/ 	.short	0x010a
        /*0ebe*/ 	.byte	0xff
	.zero		1


	//   ....[221]....
        /*0ec0*/ 	.word	0x00009640
        /*0ec4*/ 	.word	0x00000000
        /*0ec8*/ 	.word	0x00000000
        /*0ecc*/ 	.short	0x010a
        /*0ece*/ 	.byte	0xff
	.zero		1


	//   ....[222]....
        /*0ed0*/ 	.word	0x000096a0
        /*0ed4*/ 	.word	0x00000000
        /*0ed8*/ 	.word	0x00000000
        /*0edc*/ 	.short	0x010a
        /*0ede*/ 	.byte	0xff
	.zero		1


	//   ....[223]....
        /*0ee0*/ 	.word	0x00009700
        /*0ee4*/ 	.word	0x00000000
        /*0ee8*/ 	.word	0x00000000
        /*0eec*/ 	.short	0x010a
        /*0eee*/ 	.byte	0xff
	.zero		1


	//   ....[224]....
        /*0ef0*/ 	.word	0x00009750
        /*0ef4*/ 	.word	0x00000000
        /*0ef8*/ 	.word	0x00000250
        /*0efc*/ 	.short	0x010a
        /*0efe*/ 	.byte	0xff
	.zero		1


	//   ....[225]....
        /*0f00*/ 	.word	0x000097b0
        /*0f04*/ 	.word	0x00000000
        /*0f08*/ 	.word	0x00000248
        /*0f0c*/ 	.short	0x010a
        /*0f0e*/ 	.byte	0xff
	.zero		1


	//   ....[226]....
        /*0f10*/ 	.word	0x00009810
        /*0f14*/ 	.word	0x00000003
        /*0f18*/ 	.word	0x00000230
        /*0f1c*/ 	.short	0x010a
        /*0f1e*/ 	.byte	0xff
	.zero		1


	//   ....[227]....
        /*0f20*/ 	.word	0x00009870
        /*0f24*/ 	.word	0x00000003
        /*0f28*/ 	.word	0x00000238
        /*0f2c*/ 	.short	0x010a
        /*0f2e*/ 	.byte	0xff
	.zero		1


	//   ....[228]....
        /*0f30*/ 	.word	0x000098d0
        /*0f34*/ 	.word	0x00000000
        /*0f38*/ 	.word	0x00000230
        /*0f3c*/ 	.short	0x010a
        /*0f3e*/ 	.byte	0xff
	.zero		1


	//   ....[229]....
        /*0f40*/ 	.word	0x00009920
        /*0f44*/ 	.word	0x00000000
        /*0f48*/ 	.word	0x00000250
        /*0f4c*/ 	.short	0x010a
        /*0f4e*/ 	.byte	0xff
	.zero		1


	//   ....[230]....
        /*0f50*/ 	.word	0x00009970
        /*0f54*/ 	.word	0x00000000
        /*0f58*/ 	.word	0x00000220
        /*0f5c*/ 	.short	0x010a
        /*0f5e*/ 	.byte	0xff
	.zero		1


	//   ....[231]....
        /*0f60*/ 	.word	0x000099c0
        /*0f64*/ 	.word	0x0000006c
        /*0f68*/ 	.word	0x00000270
        /*0f6c*/ 	.short	0x010a
        /*0f6e*/ 	.byte	0xff
	.zero		1


	//   ....[232]....
        /*0f70*/ 	.word	0x00009a10
        /*0f74*/ 	.word	0x0000004b
        /*0f78*/ 	.word	0x00000220
        /*0f7c*/ 	.short	0x010a
        /*0f7e*/ 	.byte	0xff
	.zero		1


	//----- nvinfo : EIATTR_NUM_MBARRIERS
	.align		4
.L_47:
        /*0f80*/ 	.byte	0x03, 0x38
        /*0f82*/ 	.short	0x005a


	//----- nvinfo : EIATTR_EXIT_INSTR_OFFSETS
	.align		4
        /*0f84*/ 	.byte	0x04, 0x1c
        /*0f86*/ 	.short	(.L_49 - .L_48)


	//   ....[0]....
.L_48:
        /*0f88*/ 	.word	0x00003990


	//   ....[1]....
        /*0f8c*/ 	.word	0x00003e80


	//   ....[2]....
        /*0f90*/ 	.word	0x00003ee0


	//   ....[3]....
        /*0f94*/ 	.word	0x00004cf0


	//   ....[4]....
        /*0f98*/ 	.word	0x00005a00


	//   ....[5]....
        /*0f9c*/ 	.word	0x00005a40


	//   ....[6]....
        /*0fa0*/ 	.word	0x00008590


	//----- nvinfo : EIATTR_MAX_THREADS
	.align		4
.L_49:
        /*0fa4*/ 	.byte	0x04, 0x05
        /*0fa6*/ 	.short	(.L_51 - .L_50)
.L_50:
        /*0fa8*/ 	.word	0x00000100
        /*0fac*/ 	.word	0x00000001
        /*0fb0*/ 	.word	0x00000001


	//----- nvinfo : EIATTR_CRS_STACK_SIZE
	.align		4
.L_51:
        /*0fb4*/ 	.byte	0x04, 0x1e
        /*0fb6*/ 	.short	(.L_53 - .L_52)
.L_52:
        /*0fb8*/ 	.word	0x00000000


	//----- nvinfo : EIATTR_CBANK_PARAM_SIZE
	.align		4
.L_53:
        /*0fbc*/ 	.byte	0x03, 0x19
        /*0fbe*/ 	.short	0x0800


	//----- nvinfo : EIATTR_PARAM_CBANK
	.align		4
        /*0fc0*/ 	.byte	0x04, 0x0a
        /*0fc2*/ 	.short	(.L_55 - .L_54)
	.align		4
.L_54:
        /*0fc4*/ 	.word	index@(.nv.constant0._ZN7cutlass13device_kernelINS_4gemm6kernel13GemmUniversalIN4cute5tupleIJiiiiEEENS1_10collective13CollectiveMmaINS1_35MainloopSm100TmaUmmaWarpSpecializedILi34ELi2ELi4ENS5_IJNS4_1CILi1EEESB_SB_EEEEENS5_IJNSA_ILi64EEENSA_ILi128EEENSA_ILi32EEEEEEaNS5_IJlSB_lEEEaSI_NS4_8TiledMMAINS4_8MMA_AtomIJNS4_15SM100_MMA_S8_SSIaaiLi64ELi128ELNS4_4UMMA5MajorE0ELSN_0ELNSM_8SaturateE0EEEEEENS4_6LayoutISC_NS5_IJNSA_ILi0EEESS_SS_EEEEENS5_IJNS4_10UnderscoreESV_SV_EEEEENS4_13SM90_TMA_LOADENS4_14ComposedLayoutINS4_7SwizzleILi1ELi4ELi3EEENS4_18smem_ptr_flag_bitsILi8EEENSR_INS5_IJNSA_ILi8EEESG_EEENS5_IJSG_SB_EEEEEEEvNS4_8identityESY_S18_vS19_EENS_8epilogue10collective18CollectiveEpilogueINS1B_23Sm100TmaWarpSpecializedILi2ELi2ELi32ELb0ELb0EEEJSH_NS5_IJNSR_ISE_SB_EES1G_EEEaSI_aSI_NS1B_6fusion15FusionCallbacksIS1F_NS1I_17LinearCombinationIaiaiLNS_15FloatRoundStyleE2EEESH_S1H_JEEENS4_5SM1004TMEM4LOAD26SM100_TMEM_LOAD_16dp32b32xESY_NSZ_INS10_ILi2ELi4ELi3EEES13_NSR_INS5_IJS14_SE_EEENS5_IJSE_SB_EEEEEEENS4_39AutoVectorizingCopyWithAssumedAlignmentILi128EEENS4_14SM90_TMA_STOREES1W_S1Y_S1Y_EEEvvEEEEvNT_6ParamsE)
        /*0fc8*/ 	.short	0x0380
        /*0fca*/ 	.short	0x0800


	//----- nvinfo : EIATTR_SW_WAR
	.align		4
.L_55:
        /*0fcc*/ 	.byte	0x04, 0x36
        /*0fce*/ 	.short	(.L_57 - .L_56)
.L_56:
        /*0fd0*/ 	.word	0x00000008
.L_57:


//--------------------- .nv.callgraph             --------------------------
	.section	.nv.callgraph,"",@"SHT_CUDA_CALLGRAPH"
	.align	4
	.sectionentsize	8
	.align		4
        /*0000*/ 	.word	0x00000000
	.align		4
        /*0004*/ 	.word	0xffffffff
	.align		4
        /*0008*/ 	.word	index@(_ZN7cutlass13device_kernelINS_4gemm6kernel13GemmUniversalIN4cute5tupleIJiiiiEEENS1_10collective13CollectiveMmaINS1_35MainloopSm100TmaUmmaWarpSpecializedILi34ELi2ELi4ENS5_IJNS4_1CILi1EEESB_SB_EEEEENS5_IJNSA_ILi64EEENSA_ILi128EEENSA_ILi32EEEEEEaNS5_IJlSB_lEEEaSI_NS4_8TiledMMAINS4_8MMA_AtomIJNS4_15SM100_MMA_S8_SSIaaiLi64ELi128ELNS4_4UMMA5MajorE0ELSN_0ELNSM_8SaturateE0EEEEEENS4_6LayoutISC_NS5_IJNSA_ILi0EEESS_SS_EEEEENS5_IJNS4_10UnderscoreESV_SV_EEEEENS4_13SM90_TMA_LOADENS4_14ComposedLayoutINS4_7SwizzleILi1ELi4ELi3EEENS4_18smem_ptr_flag_bitsILi8EEENSR_INS5_IJNSA_ILi8EEESG_EEENS5_IJSG_SB_EEEEEEEvNS4_8identityESY_S18_vS19_EENS_8epilogue10collective18CollectiveEpilogueINS1B_23Sm100TmaWarpSpecializedILi2ELi2ELi32ELb0ELb0EEEJSH_NS5_IJNSR_ISE_SB_EES1G_EEEaSI_aSI_NS1B_6fusion15FusionCallbacksIS1F_NS1I_17LinearCombinationIaiaiLNS_15FloatRoundStyleE2EEESH_S1H_JEEENS4_5SM1004TMEM4LOAD26SM100_TMEM_LOAD_16dp32b32xESY_NSZ_INS10_ILi2ELi4ELi3EEES13_NSR_INS5_IJS14_SE_EEENS5_IJSE_SB_EEEEEEENS4_39AutoVectorizingCopyWithAssumedAlignmentILi128EEENS4_14SM90_TMA_STOREES1W_S1Y_S1Y_EEEvvEEEEvNT_6ParamsE)
	.align		4
        /*000c*/ 	.word	index@(__assertfail)
	.align		4
        /*0010*/ 	.word	0x00000000
	.align		4
        /*0014*/ 	.word	0xfffffffe
	.align		4
        /*0018*/ 	.word	0x00000000
	.align		4
        /*001c*/ 	.word	0xfffffffd
	.align		4
        /*0020*/ 	.word	0x00000000
	.align		4
        /*0024*/ 	.word	0xfffffffc


//--------------------- .nv.constant4             --------------------------
	.section	.nv.constant4,"a",@progbits
	.align	8
	.align		8
.nv.constant4:
        /*0000*/ 	.dword	__assertfail
	.align		8
        /*0008*/ 	.dword	__unnamed_1
	.align		8
        /*0010*/ 	.dword	__unnamed_2
	.align		8
        /*0018*/ 	.dword	_ZN40_INTERNAL_08ad1007_4_k_cu_6173db87_273644cuda3std3__45__cpo5beginE
	.align		8
        /*0020*/ 	.dword	_ZN40_INTERNAL_08ad1007_4_k_cu_6173db87_273644cuda3std3__45__cpo3endE
	.align		8
        /*0028*/ 	.dword	_ZN40_INTERNAL_08ad1007_4_k_cu_6173db87_273644cuda3std3__45__cpo6cbeginE
	.align		8
        /*0030*/ 	.dword	_ZN40_INTERNAL_08ad1007_4_k_cu_6173db87_273644cuda3std3__45__cpo4cendE
	.align		8
        /*0038*/ 	.dword	_ZN40_INTERNAL_08ad1007_4_k_cu_6173db87_273644cuda3std3__442_GLOBAL__N__08ad1007_4_k_cu_6173db87_273646ignoreE
	.align		8
        /*0040*/ 	.dword	_ZN40_INTERNAL_08ad1007_4_k_cu_6173db87_273644cuda3std3__419piecewise_constructE
	.align		8
        /*0048*/ 	.dword	_ZN40_INTERNAL_08ad1007_4_k_cu_6173db87_273644cuda3std3__48in_placeE
	.align		8
        /*0050*/ 	.dword	_ZN40_INTERNAL_08ad1007_4_k_cu_6173db87_273644cuda3std6ranges3__45__cpo4swapE
	.align		8
        /*0058*/ 	.dword	_ZN40_INTERNAL_08ad1007_4_k_cu_6173db87_273644cuda3std6ranges3__45__cpo9iter_moveE
	.align		8
        /*0060*/ 	.dword	_ZN40_INTERNAL_08ad1007_4_k_cu_6173db87_273644cute7productE
	.align		8
        /*0068*/ 	.dword	_ZN40_INTERNAL_08ad1007_4_k_cu_6173db87_273644cute1_E
	.align		8
        /*0070*/ 	.dword	$str$25
	.align		8
        /*0078*/ 	.dword	$str$26
	.align		8
        /*0080*/ 	.dword	$str$27
	.align		8
        /*0088*/ 	.dword	$str$28


//--------------------- .text._ZN7cutlass13device_kernelINS_4gemm6kernel13GemmUniversalIN4cute5tupleIJiiiiEEENS1_10collective13CollectiveMmaINS1_35MainloopSm100TmaUmmaWarpSpecializedILi34ELi2ELi4ENS5_IJNS4_1CILi1EEESB_SB_EEEEENS5_IJNSA_ILi64EEENSA_ILi128EEENSA_ILi32EEEEEEaNS5_IJlSB_lEEEaSI_NS4_8TiledMMAINS4_8MMA_AtomIJNS4_15SM100_MMA_S8_SSIaaiLi64ELi128ELNS4_4UMMA5MajorE0ELSN_0ELNSM_8SaturateE0EEEEEENS4_6LayoutISC_NS5_IJNSA_ILi0EEESS_SS_EEEEENS5_IJNS4_10UnderscoreESV_SV_EEEEENS4_13SM90_TMA_LOADENS4_14ComposedLayoutINS4_7SwizzleILi1ELi4ELi3EEENS4_18smem_ptr_flag_bitsILi8EEENSR_INS5_IJNSA_ILi8EEESG_EEENS5_IJSG_SB_EEEEEEEvNS4_8identityESY_S18_vS19_EENS_8epilogue10collective18CollectiveEpilogueINS1B_23Sm100TmaWarpSpecializedILi2ELi2ELi32ELb0ELb0EEEJSH_NS5_IJNSR_ISE_SB_EES1G_EEEaSI_aSI_NS1B_6fusion15FusionCallbacksIS1F_NS1I_17LinearCombinationIaiaiLNS_15FloatRoundStyleE2EEESH_S1H_JEEENS4_5SM1004TMEM4LOAD26SM100_TMEM_LOAD_16dp32b32xESY_NSZ_INS10_ILi2ELi4ELi3EEES13_NSR_INS5_IJS14_SE_EEENS5_IJSE_SB_EEEEEEENS4_39AutoVectorizingCopyWithAssumedAlignmentILi128EEENS4_14SM90_TMA_STOREES1W_S1Y_S1Y_EEEvvEEEEvNT_6ParamsE --------------------------
	.section	.text._ZN7cutlass13device_kernelINS_4gemm6kernel13GemmUniversalIN4cute5tupleIJiiiiEEENS1_10collective13CollectiveMmaINS1_35MainloopSm100TmaUmmaWarpSpecializedILi34ELi2ELi4ENS5_IJNS4_1CILi1EEESB_SB_EEEEENS5_IJNSA_ILi64EEENSA_ILi128EEENSA_ILi32EEEEEEaNS5_IJlSB_lEEEaSI_NS4_8TiledMMAINS4_8MMA_AtomIJNS4_15SM100_MMA_S8_SSIaaiLi64ELi128ELNS4_4UMMA5MajorE0ELSN_0ELNSM_8SaturateE0EEEEEENS4_6LayoutISC_NS5_IJNSA_ILi0EEESS_SS_EEEEENS5_IJNS4_10UnderscoreESV_SV_EEEEENS4_13SM90_TMA_LOADENS4_14ComposedLayoutINS4_7SwizzleILi1ELi4ELi3EEENS4_18smem_ptr_flag_bitsILi8EEENSR_INS5_IJNSA_ILi8EEESG_EEENS5_IJSG_SB_EEEEEEEvNS4_8identityESY_S18_vS19_EENS_8epilogue10collective18CollectiveEpilogueINS1B_23Sm100TmaWarpSpecializedILi2ELi2ELi32ELb0ELb0EEEJSH_NS5_IJNSR_ISE_SB_EES1G_EEEaSI_aSI_NS1B_6fusion15FusionCallbacksIS1F_NS1I_17LinearCombinationIaiaiLNS_15FloatRoundStyleE2EEESH_S1H_JEEENS4_5SM1004TMEM4LOAD26SM100_TMEM_LOAD_16dp32b32xESY_NSZ_INS10_ILi2ELi4ELi3EEES13_NSR_INS5_IJS14_SE_EEENS5_IJSE_SB_EEEEEEENS4_39AutoVectorizingCopyWithAssumedAlignmentILi128EEENS4_14SM90_TMA_STOREES1W_S1Y_S1Y_EEEvvEEEEvNT_6ParamsE,"ax",@progbits
	.align	128
.text._ZN7cutlass13device_kernelINS_4gemm6kernel13GemmUniversalIN4cute5tupleIJiiiiEEENS1_10collective13CollectiveMmaINS1_35MainloopSm100TmaUmmaWarpSpecializedILi34ELi2ELi4ENS5_IJNS4_1CILi1EEESB_SB_EEEEENS5_IJNSA_ILi64EEENSA_ILi128EEENSA_ILi32EEEEEEaNS5_IJlSB_lEEEaSI_NS4_8TiledMMAINS4_8MMA_AtomIJNS4_15SM100_MMA_S8_SSIaaiLi64ELi128ELNS4_4UMMA5MajorE0ELSN_0ELNSM_8SaturateE0EEEEEENS4_6LayoutISC_NS5_IJNSA_ILi0EEESS_SS_EEEEENS5_IJNS4_10UnderscoreESV_SV_EEEEENS4_13SM90_TMA_LOADENS4_14ComposedLayoutINS4_7SwizzleILi1ELi4ELi3EEENS4_18smem_ptr_flag_bitsILi8EEENSR_INS5_IJNSA_ILi8EEESG_EEENS5_IJSG_SB_EEEEEEEvNS4_8identityESY_S18_vS19_EENS_8epilogue10collective18CollectiveEpilogueINS1B_23Sm100TmaWarpSpecializedILi2ELi2ELi32ELb0ELb0EEEJSH_NS5_IJNSR_ISE_SB_EES1G_EEEaSI_aSI_NS1B_6fusion15FusionCallbacksIS1F_NS1I_17LinearCombinationIaiaiLNS_15FloatRoundStyleE2EEESH_S1H_JEEENS4_5SM1004TMEM4LOAD26SM100_TMEM_LOAD_16dp32b32xESY_NSZ_INS10_ILi2ELi4ELi3EEES13_NSR_INS5_IJS14_SE_EEENS5_IJSE_SB_EEEEEEENS4_39AutoVectorizingCopyWithAssumedAlignmentILi128EEENS4_14SM90_TMA_STOREES1W_S1Y_S1Y_EEEvvEEEEvNT_6ParamsE:
        .type           _ZN7cutlass13device_kernelINS_4gemm6kernel13GemmUniversalIN4cute5tupleIJiiiiEEENS1_10collective13CollectiveMmaINS1_35MainloopSm100TmaUmmaWarpSpecializedILi34ELi2ELi4ENS5_IJNS4_1CILi1EEESB_SB_EEEEENS5_IJNSA_ILi64EEENSA_ILi128EEENSA_ILi32EEEEEEaNS5_IJlSB_lEEEaSI_NS4_8TiledMMAINS4_8MMA_AtomIJNS4_15SM100_MMA_S8_SSIaaiLi64ELi128ELNS4_4UMMA5MajorE0ELSN_0ELNSM_8SaturateE0EEEEEENS4_6LayoutISC_NS5_IJNSA_ILi0EEESS_SS_EEEEENS5_IJNS4_10UnderscoreESV_SV_EEEEENS4_13SM90_TMA_LOADENS4_14ComposedLayoutINS4_7SwizzleILi1ELi4ELi3EEENS4_18smem_ptr_flag_bitsILi8EEENSR_INS5_IJNSA_ILi8EEESG_EEENS5_IJSG_SB_EEEEEEEvNS4_8identityESY_S18_vS19_EENS_8epilogue10collective18CollectiveEpilogueINS1B_23Sm100TmaWarpSpecializedILi2ELi2ELi32ELb0ELb0EEEJSH_NS5_IJNSR_ISE_SB_EES1G_EEEaSI_aSI_NS1B_6fusion15FusionCallbacksIS1F_NS1I_17LinearCombinationIaiaiLNS_15FloatRoundStyleE2EEESH_S1H_JEEENS4_5SM1004TMEM4LOAD26SM100_TMEM_LOAD_16dp32b32xESY_NSZ_INS10_ILi2ELi4ELi3EEES13_NSR_INS5_IJS14_SE_EEENS5_IJSE_SB_EEEEEEENS4_39AutoVectorizingCopyWithAssumedAlignmentILi128EEENS4_14SM90_TMA_STOREES1W_S1Y_S1Y_EEEvvEEEEvNT_6ParamsE,@function
        .size           _ZN7cutlass13device_kernelINS_4gemm6kernel13GemmUniversalIN4cute5tupleIJiiiiEEENS1_10collective13CollectiveMmaINS1_35MainloopSm100TmaUmmaWarpSpecializedILi34ELi2ELi4ENS5_IJNS4_1CILi1EEESB_SB_EEEEENS5_IJNSA_ILi64EEENSA_ILi128EEENSA_ILi32EEEEEEaNS5_IJlSB_lEEEaSI_NS4_8TiledMMAINS4_8MMA_AtomIJNS4_15SM100_MMA_S8_SSIaaiLi64ELi128ELNS4_4UMMA5MajorE0ELSN_0ELNSM_8SaturateE0EEEEEENS4_6LayoutISC_NS5_IJNSA_ILi0EEESS_SS_EEEEENS5_IJNS4_10UnderscoreESV_SV_EEEEENS4_13SM90_TMA_LOADENS4_14ComposedLayoutINS4_7SwizzleILi1ELi4ELi3EEENS4_18smem_ptr_flag_bitsILi8EEENSR_INS5_IJNSA_ILi8EEESG_EEENS5_IJSG_SB_EEEEEEEvNS4_8identityESY_S18_vS19_EENS_8epilogue10collective18CollectiveEpilogueINS1B_23Sm100TmaWarpSpecializedILi2ELi2ELi32ELb0ELb0EEEJSH_NS5_IJNSR_ISE_SB_EES1G_EEEaSI_aSI_NS1B_6fusion15FusionCallbacksIS1F_NS1I_17LinearCombinationIaiaiLNS_15FloatRoundStyleE2EEESH_S1H_JEEENS4_5SM1004TMEM4LOAD26SM100_TMEM_LOAD_16dp32b32xESY_NSZ_INS10_ILi2ELi4ELi3EEES13_NSR_INS5_IJS14_SE_EEENS5_IJSE_SB_EEEEEEENS4_39AutoVectorizingCopyWithAssumedAlignmentILi128EEENS4_14SM90_TMA_STOREES1W_S1Y_S1Y_EEEvvEEEEvNT_6ParamsE,(.L_x_233 - _ZN7cutlass13device_kernelINS_4gemm6kernel13GemmUniversalIN4cute5tupleIJiiiiEEENS1_10collective13CollectiveMmaINS1_35MainloopSm100TmaUmmaWarpSpecializedILi34ELi2ELi4ENS5_IJNS4_1CILi1EEESB_SB_EEEEENS5_IJNSA_ILi64EEENSA_ILi128EEENSA_ILi32EEEEEEaNS5_IJlSB_lEEEaSI_NS4_8TiledMMAINS4_8MMA_AtomIJNS4_15SM100_MMA_S8_SSIaaiLi64ELi128ELNS4_4UMMA5MajorE0ELSN_0ELNSM_8SaturateE0EEEEEENS4_6LayoutISC_NS5_IJNSA_ILi0EEESS_SS_EEEEENS5_IJNS4_10UnderscoreESV_SV_EEEEENS4_13SM90_TMA_LOADENS4_14ComposedLayoutINS4_7SwizzleILi1ELi4ELi3EEENS4_18smem_ptr_flag_bitsILi8EEENSR_INS5_IJNSA_ILi8EEESG_EEENS5_IJSG_SB_EEEEEEEvNS4_8identityESY_S18_vS19_EENS_8epilogue10collective18CollectiveEpilogueINS1B_23Sm100TmaWarpSpecializedILi2ELi2ELi32ELb0ELb0EEEJSH_NS5_IJNSR_ISE_SB_EES1G_EEEaSI_aSI_NS1B_6fusion15FusionCallbacksIS1F_NS1I_17LinearCombinationIaiaiLNS_15FloatRoundStyleE2EEESH_S1H_JEEENS4_5SM1004TMEM4LOAD26SM100_TMEM_LOAD_16dp32b32xESY_NSZ_INS10_ILi2ELi4ELi3EEES13_NSR_INS5_IJS14_SE_EEENS5_IJSE_SB_EEEEEEENS4_39AutoVectorizingCopyWithAssumedAlignmentILi128EEENS4_14SM90_TMA_STOREES1W_S1Y_S1Y_EEEvvEEEEvNT_6ParamsE)
        .other          _ZN7cutlass13device_kernelINS_4gemm6kernel13GemmUniversalIN4cute5tupleIJiiiiEEENS1_10collective13CollectiveMmaINS1_35MainloopSm100TmaUmmaWarpSpecializedILi34ELi2ELi4ENS5_IJNS4_1CILi1EEESB_SB_EEEEENS5_IJNSA_ILi64EEENSA_ILi128EEENSA_ILi32EEEEEEaNS5_IJlSB_lEEEaSI_NS4_8TiledMMAINS4_8MMA_AtomIJNS4_15SM100_MMA_S8_SSIaaiLi64ELi128ELNS4_4UMMA5MajorE0ELSN_0ELNSM_8SaturateE0EEEEEENS4_6LayoutISC_NS5_IJNSA_ILi0EEESS_SS_EEEEENS5_IJNS4_10UnderscoreESV_SV_EEEEENS4_13SM90_TMA_LOADENS4_14ComposedLayoutINS4_7SwizzleILi1ELi4ELi3EEENS4_18smem_ptr_flag_bitsILi8EEENSR_INS5_IJNSA_ILi8EEESG_EEENS5_IJSG_SB_EEEEEEEvNS4_8identityESY_S18_vS19_EENS_8epilogue10collective18CollectiveEpilogueINS1B_23Sm100TmaWarpSpecializedILi2ELi2ELi32ELb0ELb0EEEJSH_NS5_IJNSR_ISE_SB_EES1G_EEEaSI_aSI_NS1B_6fusion15FusionCallbacksIS1F_NS1I_17LinearCombinationIaiaiLNS_15FloatRoundStyleE2EEESH_S1H_JEEENS4_5SM1004TMEM4LOAD26SM100_TMEM_LOAD_16dp32b32xESY_NSZ_INS10_ILi2ELi4ELi3EEES13_NSR_INS5_IJS14_SE_EEENS5_IJSE_SB_EEEEEEENS4_39AutoVectorizingCopyWithAssumedAlignmentILi128EEENS4_14SM90_TMA_STOREES1W_S1Y_S1Y_EEEvvEEEEvNT_6ParamsE,@"STO_CUDA_ENTRY STV_DEFAULT"
_ZN7cutlass13device_kernelINS_4gemm6kernel13GemmUniversalIN4cute5tupleIJiiiiEEENS1_10collective13CollectiveMmaINS1_35MainloopSm100TmaUmmaWarpSpecializedILi34ELi2ELi4ENS5_IJNS4_1CILi1EEESB_SB_EEEEENS5_IJNSA_ILi64EEENSA_ILi128EEENSA_ILi32EEEEEEaNS5_IJlSB_lEEEaSI_NS4_8TiledMMAINS4_8MMA_AtomIJNS4_15SM100_MMA_S8_SSIaaiLi64ELi128ELNS4_4UMMA5MajorE0ELSN_0ELNSM_8SaturateE0EEEEEENS4_6LayoutISC_NS5_IJNSA_ILi0EEESS_SS_EEEEENS5_IJNS4_10UnderscoreESV_SV_EEEEENS4_13SM90_TMA_LOADENS4_14ComposedLayoutINS4_7SwizzleILi1ELi4ELi3EEENS4_18smem_ptr_flag_bitsILi8EEENSR_INS5_IJNSA_ILi8EEESG_EEENS5_IJSG_SB_EEEEEEEvNS4_8identityESY_S18_vS19_EENS_8epilogue10collective18CollectiveEpilogueINS1B_23Sm100TmaWarpSpecializedILi2ELi2ELi32ELb0ELb0EEEJSH_NS5_IJNSR_ISE_SB_EES1G_EEEaSI_aSI_NS1B_6fusion15FusionCallbacksIS1F_NS1I_17LinearCombinationIaiaiLNS_15FloatRoundStyleE2EEESH_S1H_JEEENS4_5SM1004TMEM4LOAD26SM100_TMEM_LOAD_16dp32b32xESY_NSZ_INS10_ILi2ELi4ELi3EEES13_NSR_INS5_IJS14_SE_EEENS5_IJSE_SB_EEEEEEENS4_39AutoVectorizingCopyWithAssumedAlignmentILi128EEENS4_14SM90_TMA_STOREES1W_S1Y_S1Y_EEEvvEEEEvNT_6ParamsE:
[----:B------:R-:W1:Y:S01]  /*0000*/  LDC R1, c[0x0][0x37c] ;  /* 0x0000df00ff017b82 */ /* 0x000e620000000800 */
[----:B------:R-:W2:Y:S01]  /*0010*/  S2R R103, SR_TID.X ;  /* 0x0000000000677919 */ /* 0x000ea20000002100 */
[----:B------:R-:W3:Y:S01]  /*0020*/  LDCU.64 UR4, c[0x0][0x890] ;  /* 0x00011200ff0477ac */ /* 0x000ee20008000a00 */
[----:B------:R-:W-:Y:S02]  /*0030*/  PRMT R91, RZ, 0x7610, R91 ;  /* 0x00007610ff5b7816 */ /* 0x000fe4000000005b */
[----:B------:R-:W-:Y:S01]  /*0040*/  ELECT P5, URZ, PT ;  /* 0x0000000000ff782f */ /* 0x000fe200038a0000 */
[----:B------:R-:W4:Y:S01]  /*0050*/  LDCU.64 UR46, c[0x0][0x358] ;  /* 0x00006b00ff2e77ac */ /* 0x000f220008000a00 */
[----:B---3--:R-:W-:-:S04]  /*0060*/  UISETP.NE.U32.AND UP0, UPT, UR4, URZ, UPT ;  /* 0x000000ff0400728c */ /* 0x008fc8000bf05070 */
[----:B------:R-:W-:Y:S01]  /*0070*/  UISETP.NE.AND.EX UP0, UPT, UR5, URZ, UPT, UP0 ;  /* 0x000000ff0500728c */ /* 0x000fe2000bf05300 */
[----:B--2---:R-:W-:-:S05]  /*0080*/  SHF.R.U32.HI R96, RZ, 0x5, R103 ;  /* 0x00000005ff607819 */ /* 0x004fca0000011667 */
[----:B------:R-:W2:Y:S02]  /*0090*/  SHFL.IDX PT, R0, R96, RZ, 0x1f ;  /* 0x00001fff60007589 */ /* 0x000ea400000e0000 */
[----:B--2---:R-:W-:Y:S01]  /*00a0*/  R2UR UR8, R0 ;  /* 0x00000000000872ca */ /* 0x004fe200000e0000 */
[----:B-1--4-:R-:W-:-:S14]  /*00b0*/  BRA.U UP0, `(.L_x_0) ;  /* 0x00000001002c7547 */ /* 0x012fdc000b800000 */
[----:B------:R-:W1:Y:S02]  /*00c0*/  LDCU.64 UR6, c[0x0][0x888] ;  /* 0x00011100ff0677ac */ /* 0x000e640008000a00 */
[----:B-1----:R-:W-:-:S04]  /*00d0*/  UISETP.NE.U32.AND UP0, UPT, UR6, URZ, UPT ;  /* 0x000000ff0600728c */ /* 0x002fc8000bf05070 */
[----:B------:R-:W-:-:S09]  /*00e0*/  UISETP.NE.AND.EX UP0, UPT, UR7, URZ, UPT, UP0 ;  /* 0x000000ff0700728c */ /* 0x000fd2000bf05300 */
[----:B------:R-:W-:Y:S05]  /*00f0*/  BRA.U !UP0, `(.L_x_1) ;  /* 0x0000000108107547 */ /* 0x000fea000b800000 */
[----:B------:R-:W1:Y:S02]  /*0100*/  LDC.64 R50, c[0x0][0x888] ;  /* 0x00022200ff327b82 */ /* 0x000e640000000a00 */
[----:B-1----:R1:W5:Y:S01]  /*0110*/  LDG.E R50, desc[UR46][R50.64] ;  /* 0x0000002e32327981 */ /* 0x002362000c1e1900 */
[----:B------:R-:W-:Y:S01]  /*0120*/  HFMA2 R91, -RZ, RZ, 0, 5.9604644775390625e-08 ;  /* 0x00000001ff5b7431 */ /* 0x000fe200000001ff */
[----:B------:R-:W-:Y:S05]  /*0130*/  BRA `(.L_x_0) ;  /* 0x00000000000c7947 */ /* 0x000fea0003800000 */
.L_x_1:
[----:B------:R-:W1:Y:S01]  /*0140*/  LDCU UR6, c[0x0][0x880] ;  /* 0x00011000ff0677ac */ /* 0x000e620008000800 */
[----:B------:R-:W-:Y:S01]  /*0150*/  HFMA2 R91, -RZ, RZ, 0, 5.9604644775390625e-08 ;  /* 0x00000001ff5b7431 */ /* 0x000fe200000001ff */
[----:B-1----:R-:W-:-:S07]  /*0160*/  MOV R50, UR6 ;  /* 0x0000000600327c02 */ /* 0x002fce0008000f00 */
.L_x_0:
[----:B------:R-:W2:Y:S02]  /*0170*/  LDCU.64 UR6, c[0x0][0x8b0] ;  /* 0x00011600ff0677ac */ /* 0x000ea40008000a00 */
[----:B--2---:R-:W-:-:S04]  /*0180*/  UISETP.NE.U32.AND UP0, UPT, UR6, URZ, UPT ;  /* 0x000000ff0600728c */ /* 0x004fc8000bf05070 */
[----:B------:R-:W-:-:S09]  /*0190*/  UISETP.NE.AND.EX UP0, UPT, UR7, URZ, UPT, UP0 ;  /* 0x000000ff0700728c */ /* 0x000fd2000bf05300 */
[----:B------:R-:W-:Y:S05]  /*01a0*/  BRA.U UP0, `(.L_x_2) ;  /* 0x0000000100247547 */ /* 0x000fea000b800000 */
[----:B------:R-:W2:Y:S02]  /*01b0*/  LDCU.64 UR6, c[0x0][0x8a8] ;  /* 0x00011500ff0677ac */ /* 0x000ea40008000a00 */
[----:B--2---:R-:W-:-:S04]  /*01c0*/  UISETP.NE.U32.AND UP0, UPT, UR6, URZ, UPT ;  /* 0x000000ff0600728c */ /* 0x004fc8000bf05070 */
[----:B------:R-:W-:-:S09]  /*01d0*/  UISETP.NE.AND.EX UP0, UPT, UR7, URZ, UPT, UP0 ;  /* 0x000000ff0700728c */ /* 0x000fd2000bf05300 */
[----:B------:R-:W-:Y:S05]  /*01e0*/  BRA.U !UP0, `(.L_x_3) ;  /* 0x00000001080c7547 */ /* 0x000fea000b800000 */
[----:B------:R-:W2:Y:S02]  /*01f0*/  LDC.64 R2, c[0x0][0x8a8] ;  /* 0x00022a00ff027b82 */ /* 0x000ea40000000a00 */
[----:B--2---:R2:W5:Y:S01]  /*0200*/  LDG.E R47, desc[UR46][R2.64] ;  /* 0x0000002e022f7981 */ /* 0x004562000c1e1900 */
[----:B------:R-:W-:Y:S05]  /*0210*/  BRA `(.L_x_2) ;  /* 0x0000000000087947 */ /* 0x000fea0003800000 */
.L_x_3:
[----:B------:R-:W2:Y:S02]  /*0220*/  LDCU UR6, c[0x0][0x8a0] ;  /* 0x00011400ff0677ac */ /* 0x000ea40008000800 */
[----:B--2---:R-:W-:Y:S02]  /*0230*/  MOV R47, UR6 ;  /* 0x00000006002f7c02 */ /* 0x004fe40008000f00 */
.L_x_2:
[----:B------:R-:W-:Y:S01]  /*0240*/  IMAD.U32 R0, RZ, RZ, UR8 ;  /* 0x00000008ff007e24 */ /* 0x000fe2000f8e00ff */
[----:B------:R-:W-:Y:S04]  /*0250*/  BSSY.RECONVERGENT B0, `(.L_x_4) ;  /* 0x000000c000007945 */ /* 0x000fe80003800200 */
[C---:B------:R-:W-:Y:S02]  /*0260*/  ISETP.NE.OR P1, PT, R0.reuse, 0x1, !P5 ;  /* 0x000000010000780c */ /* 0x040fe40006f25670 */
[----:B------:R-:W-:-:S11]  /*0270*/  ISETP.NE.OR P0, PT, R0, 0x3, !P5 ;  /* 0x000000030000780c */ /* 0x000fd60006f05670 */
[----:B------:R-:W-:Y:S05]  /*0280*/  @P1 BRA `(.L_x_5) ;  /* 0x0000000000201947 */ /* 0x000fea0003800000 */
[----:B------:R-:W3:Y:S02]  /*0290*/  LDCU.64 UR6, c[0x0][0x348] ;  /* 0x00006900ff0677ac */ /* 0x000ee40008000a00 */
[----:B---3--:R-:W-:Y:S02]  /*02a0*/  UIADD3 UR10, UP1, UPT, UR6, 0x80, URZ ;  /* 0x00000080060a7890 */ /* 0x008fe4000ff3e0ff */
[----:B------:R-:W-:Y:S02]  /*02b0*/  UIADD3 UR6, UP0, UPT, UR6, 0x180, URZ ;  /* 0x0000018006067890 */ /* 0x000fe4000ff1e0ff */
[----:B------:R-:W-:Y:S02]  /*02c0*/  UIADD3.X UR11, UPT, UPT, URZ, UR7, URZ, UP1, !UPT ;  /* 0x00000007ff0b7290 */ /* 0x000fe40008ffe4ff */
[----:B------:R-:W-:-:S07]  /*02d0*/  UIADD3.X UR7, UPT, UPT, URZ, UR7, URZ, UP0, !UPT ;  /* 0x00000007ff077290 */ /* 0x000fce00087fe4ff */
[----:B------:R3:W-:Y:S02]  /*02e0*/  UTMACCTL.PF [UR10] ;  /* 0x000000000a0079b9 */ /* 0x0007e40008040000 */
[----:B------:R3:W-:Y:S02]  /*02f0*/  UTMACCTL.PF [UR6] ;  /* 0x00000000060079b9 */ /* 0x0007e40008040000 */
[----:B---3--:R-:W-:Y:S01]  /*0300*/  NOP ;  /* 0x0000000000007918 */ /* 0x008fe20000000000 */
.L_x_5:
[----:B------:R-:W-:Y:S05]  /*0310*/  BSYNC.RECONVERGENT B0 ;  /* 0x0000000000007941 */ /* 0x000fea0003800200 */
.L_x_4:
[----:B------:R-:W-:Y:S04]  /*0320*/  BSSY.RECONVERGENT B0, `(.L_x_6) ;  /* 0x000000a000007945 */ /* 0x000fe80003800200 */
        /* <DEDUP_REMOVED lines=9> */
.L_x_7:
[----:B------:R-:W-:Y:S05]  /*03c0*/  BSYNC.RECONVERGENT B0 ;  /* 0x0000000000007941 */ /* 0x000fea0003800200 */
.L_x_6:
[----:B------:R-:W3:Y:S01]  /*03d0*/  LDCU.64 UR6, c[0x0][0x888] ;  /* 0x00011100ff0677ac */ /* 0x000ee20008000a00 */
[----:B------:R-:W-:Y:S02]  /*03e0*/  UISETP.EQ.U32.AND UP1, UPT, UR4, URZ, UPT ;  /* 0x000000ff0400728c */ /* 0x000fe4000bf22070 */
[----:B------:R-:W-:Y:S02]  /*03f0*/  UPLOP3.LUT UP2, UPT, UPT, UPT, UPT, 0x80, 0x8 ;  /* 0x000000000008789c */ /* 0x000fe40003f4f070 */
[----:B---3--:R-:W-:-:S04]  /*0400*/  UISETP.NE.U32.AND UP0, UPT, UR6, URZ, UPT ;  /* 0x000000ff0600728c */ /* 0x008fc8000bf05070 */
[----:B------:R-:W-:-:S04]  /*0410*/  UISETP.NE.AND.EX UP0, UPT, UR7, URZ, UPT, UP0 ;  /* 0x000000ff0700728c */ /* 0x000fc8000bf05300 */
[----:B------:R-:W-:-:S04]  /*0420*/  UISETP.EQ.OR.EX UP3, UPT, UR5, URZ, !UP0, UP1 ;  /* 0x000000ff0500728c */ /* 0x000fc8000c762710 */
[----:B------:R-:W-:-:S05]  /*0430*/  UP2UR UR50, UPR, URZ, 0x8 ;  /* 0x00000008ff327883 */ /* 0x000fca0008000000 */
[----:B------:R-:W-:Y:S07]  /*0440*/  BRA.U !UP3, `(.L_x_8) ;  /* 0x000000010b207547 */ /* 0x000fee000b800000 */
[----:B-----5:R-:W-:Y:S01]  /*0450*/  R2UR UR6, R50 ;  /* 0x00000000320672ca */ /* 0x020fe200000e0000 */
[----:B------:R-:W-:Y:S02]  /*0460*/  UISETP.NE.U32.AND UP2, UPT, UR4, URZ, UPT ;  /* 0x000000ff0400728c */ /* 0x000fe4000bf45070 */
[----:B------:R-:W-:Y:S02]  /*0470*/  USEL UR4, URZ, 0xffffffff, UP0 ;  /* 0xffffffffff047887 */ /* 0x000fe40008000000 */
[----:B------:R-:W-:-:S08]  /*0480*/  UISETP.NE.AND.EX UP2, UPT, UR5, URZ, UPT, UP2 ;  /* 0x000000ff0500728c */ /* 0x000fd0000bf45320 */
[----:B------:R-:W-:-:S04]  /*0490*/  UISETP.NE.AND UP1, UPT, UR6, URZ, UPT ;  /* 0x000000ff0600728c */ /* 0x000fc8000bf25270 */
[----:B------:R-:W-:-:S04]  /*04a0*/  @!UP2 USEL UR4, URZ, 0xffffffff, UP1 ;  /* 0xffffffffff04a887 */ /* 0x000fc80008800000 */
[----:B------:R-:W-:-:S04]  /*04b0*/  ULOP3.LUT UR4, UR4, 0x1, URZ, 0xc0, !UPT ;  /* 0x0000000104047892 */ /* 0x000fc8000f8ec0ff */
[----:B------:R-:W-:-:S11]  /*04c0*/  UISETP.NE.U32.AND UP2, UPT, UR4, 0x1, UPT ;  /* 0x000000010400788c */ /* 0x000fd6000bf45070 */
.L_x_8:
[----:B--2---:R-:W2:Y:S01]  /*04d0*/  SHFL.IDX PT, R2, R96, RZ, 0x1f ;  /* 0x00001fff60027589 */ /* 0x004ea200000e0000 */
[----:B------:R-:W-:-:S04]  /*04e0*/  UISETP.NE.AND UP1, UPT, UR8, 0x2, UPT ;  /* 0x000000020800788c */ /* 0x000fc8000bf25270 */
[----:B------:R-:W-:Y:S01]  /*04f0*/  USEL UR6, URZ, 0x1, UP1 ;  /* 0x00000001ff067887 */ /* 0x000fe20008800000 */
[----:B--2---:R-:W-:-:S13]  /*0500*/  ISETP.NE.AND P0, PT, R2, RZ, PT ;  /* 0x000000ff0200720c */ /* 0x004fda0003f05270 */
[----:B------:R-:W-:Y:S05]  /*0510*/  @P0 BRA `(.L_x_9) ;  /* 0x0000000400440947 */ /* 0x000fea0003800000 */
[----:B------:R-:W-:Y:S01]  /*0520*/  ELECT P0, URZ, PT ;  /* 0x0000000000ff782f */ /* 0x000fe20003800000 */
[----:B------:R-:W-:-:S12]  /*0530*/  BSSY.RECONVERGENT B0, `(.L_x_9) ;  /* 0x000004f000007945 */ /* 0x000fd80003800200 */
[----:B------:R-:W-:Y:S05]  /*0540*/  @!P0 BRA `(.L_x_10) ;  /* 0x0000000400348947 */ /* 0x000fea0003800000 */
[----:B------:R-:W2:Y:S01]  /*0550*/  S2UR UR5, SR_CgaCtaId ;  /* 0x00000000000579c3 */ /* 0x000ea20000008800 */
[----:B------:R-:W-:Y:S01]  /*0560*/  UMOV UR7, 0x400 ;  /* 0x0000040000077882 */ /* 0x000fe20000000000 */
[----:B------:R-:W-:Y:S02]  /*0570*/  UMOV UR4, 0x1 ;  /* 0x0000000100047882 */ /* 0x000fe40000000000 */
[----:B------:R-:W-:-:S04]  /*0580*/  UIADD3 UR10, UPT, UPT, -UR4, 0x100000, URZ ;  /* 0x00100000040a7890 */ /* 0x000fc8000fffe1ff */
[----:B------:R-:W-:Y:S02]  /*0590*/  USHF.L.U32 UR11, UR10, 0xb, URZ ;  /* 0x0000000b0a0b7899 */ /* 0x000fe400080006ff */
[----:B------:R-:W-:Y:S02]  /*05a0*/  USHF.L.U32 UR10, UR10, 0x1, URZ ;  /* 0x000000010a0a7899 */ /* 0x000fe400080006ff */
[----:B--2---:R-:W-:Y:S01]  /*05b0*/  ULEA UR5, UR5, UR7, 0x18 ;  /* 0x0000000705057291 */ /* 0x004fe2000f8ec0ff */
[----:B------:R-:W2:Y:S11]  /*05c0*/  FENCE.VIEW.ASYNC.S ;  /* 0x00000000000073c6 */ /* 0x000eb60000000000 */
[----:B--2---:R2:W3:Y:S01]  /*05d0*/  SYNCS.EXCH.64 URZ, [UR5], UR10 ;  /* 0x0000000a05ff75b2 */ /* 0x0044e20008000100 */
[----:B------:R2:W4:Y:S01]  /*05e0*/  SYNCS.EXCH.64 URZ, [UR5+0x110], UR10 ;  /* 0x0001100a05ff75b2 */ /* 0x0005220008000100 */
[----:B------:R2:W1:Y:S01]  /*05f0*/  SYNCS.EXCH.64 URZ, [UR5+0x8], UR10 ;  /* 0x0000080a05ff75b2 */ /* 0x0004620008000100 */
        /* <DEDUP_REMOVED lines=64> */
[----:B------:R2:W1:Y:S02]  /*0a00*/  SYNCS.EXCH.64 URZ, [UR5+0x218], UR10 ;  /* 0x0002180a05ff75b2 */ /* 0x0004640008000100 */
[----:B--234-:R-:W-:Y:S01]  /*0a10*/  NOP ;  /* 0x0000000000007918 */ /* 0x01cfe20000000000 */
.L_x_10:
[----:B------:R-:W-:Y:S05]  /*0a20*/  BSYNC.RECONVERGENT B0 ;  /* 0x0000000000007941 */ /* 0x000fea0003800200 */
.L_x_9:
[----:B------:R-:W2:Y:S01]  /*0a30*/  SHFL.IDX PT, R2, R96, RZ, 0x1f ;  /* 0x00001fff60027589 */ /* 0x000ea200000e0000 */
[----:B------:R-:W-:Y:S01]  /*0a40*/  NOP ;  /* 0x0000000000007918 */ /* 0x000fe20000000000 */
[----:B--2---:R-:W-:-:S13]  /*0a50*/  ISETP.NE.AND P0, PT, R2, 0x1, PT ;  /* 0x000000010200780c */ /* 0x004fda0003f05270 */
[----:B------:R-:W-:Y:S05]  /*0a60*/  @P0 BRA `(.L_x_11) ;  /* 0x0000000000480947 */ /* 0x000fea0003800000 */
[----:B------:R-:W2:Y:S01]  /*0a70*/  S2UR UR7, SR_CgaCtaId ;  /* 0x00000000000779c3 */ /* 0x000ea20000008800 */
[----:B------:R-:W-:Y:S01]  /*0a80*/  UMOV UR9, 0x400 ;  /* 0x0000040000097882 */ /* 0x000fe20000000000 */
[----:B------:R-:W-:Y:S01]  /*0a90*/  UMOV UR5, 0x20 ;  /* 0x0000002000057882 */ /* 0x000fe20000000000 */
[----:B------:R-:W-:Y:S01]  /*0aa0*/  UMOV UR4, 0x80 ;  /* 0x0000008000047882 */ /* 0x000fe20000000000 */
[----:B------:R-:W-:-:S04]  /*0ab0*/  UIADD3 UR10, UPT, UPT, -UR5, 0x100000, URZ ;  /* 0x00100000050a7890 */ /* 0x000fc8000fffe1ff */
[----:B------:R-:W-:Y:S02]  /*0ac0*/  USHF.L.U32 UR11, UR10, 0xb, URZ ;  /* 0x0000000b0a0b7899 */ /* 0x000fe400080006ff */
[----:B------:R-:W-:Y:S02]  /*0ad0*/  USHF.L.U32 UR10, UR10, 0x1, URZ ;  /* 0x000000010a0a7899 */ /* 0x000fe400080006ff */
[----:B------:R-:W-:-:S04]  /*0ae0*/  UIADD3 UR4, UPT, UPT, -UR4, 0x100000, URZ ;  /* 0x0010000004047890 */ /* 0x000fc8000fffe1ff */
[----:B------:R-:W-:Y:S02]  /*0af0*/  USHF.L.U32 UR5, UR4, 0xb, URZ ;  /* 0x0000000b04057899 */ /* 0x000fe400080006ff */
[----:B------:R-:W-:Y:S01]  /*0b00*/  USHF.L.U32 UR4, UR4, 0x1, URZ ;  /* 0x0000000104047899 */ /* 0x000fe200080006ff */
[----:B------:R-:W-:Y:S01]  /*0b10*/  ELECT P0, URZ, PT ;  /* 0x0000000000ff782f */ /* 0x000fe20003800000 */
[----:B--2---:R-:W-:Y:S01]  /*0b20*/  ULEA UR7, UR7, UR9, 0x18 ;  /* 0x0000000907077291 */ /* 0x004fe2000f8ec0ff */
[----:B------:R-:W2:Y:S11]  /*0b30*/  FENCE.VIEW.ASYNC.S ;  /* 0x00000000000073c6 */ /* 0x000eb60000000000 */
[----:B--2---:R2:W3:Y:S01]  /*0b40*/  SYNCS.EXCH.64 URZ, [UR7+0x220], UR10 ;  /* 0x0002200a07ff75b2 */ /* 0x0044e20008000100 */
[----:B------:R2:W4:Y:S01]  /*0b50*/  SYNCS.EXCH.64 URZ, [UR7+0x230], UR4 ;  /* 0x0002300407ff75b2 */ /* 0x0005220008000100 */
[----:B------:R2:W1:Y:S01]  /*0b60*/  SYNCS.EXCH.64 URZ, [UR7+0x228], UR10 ;  /* 0x0002280a07ff75b2 */ /* 0x0004620008000100 */
[----:B------:R2:W1:Y:S01]  /*0b70*/  SYNCS.EXCH.64 URZ, [UR7+0x238], UR4 ;  /* 0x0002380407ff75b2 */ /* 0x0004620008000100 */
[----:B------:R-:W-:Y:S01]  /*0b80*/  NOP ;  /* 0x0000000000007918 */ /* 0x000fe20000000000 */
.L_x_11:
[----:B------:R-:W2:Y:S01]  /*0b90*/  SHFL.IDX PT, R2, R96, RZ, 0x1f ;  /* 0x00001fff60027589 */ /* 0x000ea200000e0000 */
[----:B------:R-:W-:Y:S01]  /*0ba0*/  NOP ;  /* 0x0000000000007918 */ /* 0x000fe20000000000 */
[----:B--2---:R-:W-:-:S13]  /*0bb0*/  ISETP.NE.AND P0, PT, R2, 0x3, PT ;  /* 0x000000030200780c */ /* 0x004fda0003f05270 */
[----:B------:R-:W-:Y:S05]  /*0bc0*/  @P0 BRA `(.L_x_12) ;  /* 0x0000000000300947 */ /* 0x000fea0003800000 */
[----:B------:R-:W2:Y:S01]  /*0bd0*/  S2UR UR5, SR_CgaCtaId ;  /* 0x00000000000579c3 */ /* 0x000ea20000008800 */
[----:B------:R-:W-:Y:S01]  /*0be0*/  UMOV UR7, 0x400 ;  /* 0x0000040000077882 */ /* 0x000fe20000000000 */
[----:B------:R-:W-:Y:S01]  /*0bf0*/  UMOV UR4, 0x20 ;  /* 0x0000002000047882 */ /* 0x000fe20000000000 */
[----:B------:R-:W-:Y:S01]  /*0c00*/  ELECT P0, URZ, PT ;  /* 0x0000000000ff782f */ /* 0x000fe20003800000 */
[----:B------:R-:W-:-:S04]  /*0c10*/  UIADD3 UR10, UPT, UPT, -UR4, 0x100000, URZ ;  /* 0x00100000040a7890 */ /* 0x000fc8000fffe1ff */
[----:B------:R-:W-:Y:S02]  /*0c20*/  USHF.L.U32 UR11, UR10, 0xb, URZ ;  /* 0x0000000b0a0b7899 */ /* 0x000fe400080006ff */
[----:B------:R-:W-:Y:S02]  /*0c30*/  USHF.L.U32 UR10, UR10, 0x1, URZ ;  /* 0x000000010a0a7899 */ /* 0x000fe400080006ff */
[----:B--2---:R-:W-:Y:S01]  /*0c40*/  ULEA UR5, UR5, UR7, 0x18 ;  /* 0x0000000705057291 */ /* 0x004fe2000f8ec0ff */
[----:B------:R-:W2:Y:S11]  /*0c50*/  FENCE.VIEW.ASYNC.S ;  /* 0x00000000000073c6 */ /* 0x000eb60000000000 */
[----:B--2---:R2:W1:Y:S01]  /*0c60*/  SYNCS.EXCH.64 URZ, [UR5+0x240], UR10 ;  /* 0x0002400a05ff75b2 */ /* 0x0044620008000100 */
[----:B------:R2:W1:Y:S01]  /*0c70*/  SYNCS.EXCH.64 URZ, [UR5+0x248], UR10 ;  /* 0x0002480a05ff75b2 */ /* 0x0004620008000100 */
[----:B------:R-:W-:Y:S01]  /*0c80*/  NOP ;  /* 0x0000000000007918 */ /* 0x000fe20000000000 */
.L_x_12:
[----:B------:R-:W3:Y:S01]  /*0c90*/  SHFL.IDX PT, R2, R96, RZ, 0x1f ;  /* 0x00001fff60027589 */ /* 0x000ee200000e0000 */
[----:B------:R-:W-:Y:S01]  /*0ca0*/  NOP ;  /* 0x0000000000007918 */ /* 0x000fe20000000000 */
[----:B---3--:R-:W-:-:S13]  /*0cb0*/  ISETP.NE.AND P0, PT, R2, 0x4, PT ;  /* 0x000000040200780c */ /* 0x008fda0003f05270 */
[----:B------:R-:W-:Y:S05]  /*0cc0*/  @P0 BRA `(.L_x_13) ;  /* 0x00000000004c0947 */ /* 0x000fea0003800000 */
[----:B--2---:R-:W2:Y:S01]  /*0cd0*/  S2UR UR5, SR_CgaCtaId ;  /* 0x00000000000579c3 */ /* 0x004ea20000008800 */
[----:B------:R-:W-:Y:S01]  /*0ce0*/  UMOV UR9, 0x100 ;  /* 0x0000010000097882 */ /* 0x000fe20000000000 */
[----:B------:R-:W-:Y:S01]  /*0cf0*/  UMOV UR7, 0x400 ;  /* 0x0000040000077882 */ /* 0x000fe20000000000 */
[----:B------:R-:W-:Y:S01]  /*0d00*/  USEL UR9, UR9, 0xe0, UP2 ;  /* 0x000000e009097887 */ /* 0x000fe20009000000 */
[----:B------:R-:W-:Y:S01]  /*0d10*/  UMOV UR4, 0x1 ;  /* 0x0000000100047882 */ /* 0x000fe20000000000 */
[----:B------:R-:W-:Y:S01]  /*0d20*/  ELECT P0, URZ, PT ;  /* 0x0000000000ff782f */ /* 0x000fe20003800000 */
[----:B------:R-:W-:-:S04]  /*0d30*/  UIADD3 UR10, UPT, UPT, -UR4, 0x100000, URZ ;  /* 0x00100000040a7890 */ /* 0x000fc8000fffe1ff */
[----:B------:R-:W-:Y:S02]  /*0d40*/  USHF.L.U32 UR11, UR10, 0xb, URZ ;  /* 0x0000000b0a0b7899 */ /* 0x000fe400080006ff */
[----:B------:R-:W-:Y:S02]  /*0d50*/  USHF.L.U32 UR10, UR10, 0x1, URZ ;  /* 0x000000010a0a7899 */ /* 0x000fe400080006ff */
[----:B------:R-:W-:-:S04]  /*0d60*/  UIADD3 UR12, UPT, UPT, -UR9, 0x100000, URZ ;  /* 0x00100000090c7890 */ /* 0x000fc8000fffe1ff */
[----:B------:R-:W-:Y:S02]  /*0d70*/  USHF.L.U32 UR13, UR12, 0xb, URZ ;  /* 0x0000000b0c0d7899 */ /* 0x000fe400080006ff */
[----:B------:R-:W-:Y:S02]  /*0d80*/  USHF.L.U32 UR12, UR12, 0x1, URZ ;  /* 0x000000010c0c7899 */ /* 0x000fe400080006ff */
[----:B--2---:R-:W-:Y:S01]  /*0d90*/  ULEA UR5, UR5, UR7, 0x18 ;  /* 0x0000000705057291 */ /* 0x004fe2000f8ec0ff */
[----:B------:R-:W2:Y:S11]  /*0da0*/  FENCE.VIEW.ASYNC.S ;  /* 0x00000000000073c6 */ /* 0x000eb60000000000 */
[----:B--2---:R3:W2:Y:S01]  /*0db0*/  SYNCS.EXCH.64 URZ, [UR5+0x250], UR10 ;  /* 0x0002500a05ff75b2 */ /* 0x0046a20008000100 */
[----:B------:R3:W1:Y:S01]  /*0dc0*/  SYNCS.EXCH.64 URZ, [UR5+0x260], UR12 ;  /* 0x0002600c05ff75b2 */ /* 0x0006620008000100 */
[----:B------:R3:W1:Y:S01]  /*0dd0*/  SYNCS.EXCH.64 URZ, [UR5+0x258], UR10 ;  /* 0x0002580a05ff75b2 */ /* 0x0006620008000100 */
[----:B------:R3:W1:Y:S02]  /*0de0*/  SYNCS.EXCH.64 URZ, [UR5+0x268], UR12 ;  /* 0x0002680c05ff75b2 */ /* 0x0006640008000100 */
[----:B---3--:R-:W-:Y:S01]  /*0df0*/  NOP ;  /* 0x0000000000007918 */ /* 0x008fe20000000000 */
.L_x_13:
[----:B------:R-:W3:Y:S01]  /*0e00*/  SHFL.IDX PT, R2, R96, RZ, 0x1f ;  /* 0x00001fff60027589 */ /* 0x000ee200000e0000 */
[----:B------:R-:W-:Y:S01]  /*0e10*/  NOP ;  /* 0x0000000000007918 */ /* 0x000fe20000000000 */
[----:B---3--:R-:W-:-:S13]  /*0e20*/  ISETP.NE.AND P0, PT, R2, 0x5, PT ;  /* 0x000000050200780c */ /* 0x008fda0003f05270 */
[----:B------:R-:W-:Y:S05]  /*0e30*/  @P0 BRA `(.L_x_14) ;  /* 0x0000000000580947 */ /* 0x000fea0003800000 */
[----:B------:R-:W3:Y:S01]  /*0e40*/  S2UR UR7, SR_CgaCtaId ;  /* 0x00000000000779c3 */ /* 0x000ee20000008800 */
[----:B------:R-:W-:Y:S01]  /*0e50*/  UMOV UR9, 0x400 ;  /* 0x0000040000097882 */ /* 0x000fe20000000000 */
[----:B--2---:R-:W-:Y:S01]  /*0e60*/  UMOV UR5, 0x1 ;  /* 0x0000000100057882 */ /* 0x004fe20000000000 */
        /* <DEDUP_REMOVED lines=8> */
[----:B---3--:R-:W-:Y:S01]  /*0ef0*/  ULEA UR7, UR7, UR9, 0x18 ;  /* 0x0000000907077291 */ /* 0x008fe2000f8ec0ff */
[----:B------:R-:W2:Y:S11]  /*0f00*/  FENCE.VIEW.ASYNC.S ;  /* 0x00000000000073c6 */ /* 0x000eb60000000000 */
[----:B--2---:R3:W2:Y:S01]  /*0f10*/  SYNCS.EXCH.64 URZ, [UR7+0x270], UR10 ;  /* 0x0002700a07ff75b2 */ /* 0x0046a20008000100 */
[----:B------:R3:W1:Y:S01]  /*0f20*/  SYNCS.EXCH.64 URZ, [UR7+0x290], UR4 ;  /* 0x0002900407ff75b2 */ /* 0x0006620008000100 */
[----:B------:R3:W1:Y:S01]  /*0f30*/  SYNCS.EXCH.64 URZ, [UR7+0x278], UR10 ;  /* 0x0002780a07ff75b2 */ /* 0x0006620008000100 */
[----:B------:R3:W1:Y:S01]  /*0f40*/  SYNCS.EXCH.64 URZ, [UR7+0x298], UR4 ;  /* 0x0002980407ff75b2 */ /* 0x0006620008000100 */
[----:B------:R3:W1:Y:S01]  /*0f50*/  SYNCS.EXCH.64 URZ, [UR7+0x280], UR10 ;  /* 0x0002800a07ff75b2 */ /* 0x0006620008000100 */
[----:B------:R3:W1:Y:S01]  /*0f60*/  SYNCS.EXCH.64 URZ, [UR7+0x2a0], UR4 ;  /* 0x0002a00407ff75b2 */ /* 0x0006620008000100 */
[----:B------:R3:W1:Y:S01]  /*0f70*/  SYNCS.EXCH.64 URZ, [UR7+0x288], UR10 ;  /* 0x0002880a07ff75b2 */ /* 0x0006620008000100 */
[----:B------:R3:W1:Y:S02]  /*0f80*/  SYNCS.EXCH.64 URZ, [UR7+0x2a8], UR4 ;  /* 0x0002a80407ff75b2 */ /* 0x0006640008000100 */
[----:B---3--:R-:W-:Y:S01]  /*0f90*/  NOP ;  /* 0x0000000000007918 */ /* 0x008fe20000000000 */
.L_x_14:
[----:B------:R-:W3:Y:S01]  /*0fa0*/  SHFL.IDX PT, R2, R96, RZ, 0x1f ;  /* 0x00001fff60027589 */ /* 0x000ee200000e0000 */
[----:B------:R-:W-:Y:S01]  /*0fb0*/  NOP ;  /* 0x0000000000007918 */ /* 0x000fe20000000000 */
[----:B---3--:R-:W-:-:S13]  /*0fc0*/  ISETP.NE.AND P0, PT, R2, 0x3, PT ;  /* 0x000000030200780c */ /* 0x008fda0003f05270 */
[----:B------:R-:W-:Y:S05]  /*0fd0*/  @P0 BRA `(.L_x_15) ;  /* 0x0000000000380947 */ /* 0x000fea0003800000 */
[----:B--2---:R-:W2:Y:S01]  /*0fe0*/  S2UR UR5, SR_CgaCtaId ;  /* 0x00000000000579c3 */ /* 0x004ea20000008800 */
        /* <DEDUP_REMOVED lines=13> */
.L_x_15:
[----:B--2---:R-:W2:Y:S01]  /*10c0*/  S2UR UR5, SR_CTAID.X ;  /* 0x00000000000579c3 */ /* 0x004ea20000002500 */
[----:B------:R-:W-:-:S05]  /*10d0*/  CS2R.32 R90, SR_CgaSize ;  /* 0x00000000005a7805 */ /* 0x000fca0000008a00 */
[----:B------:R-:W-:-:S05]  /*10e0*/  IMAD R90, R90, -0xa0, RZ ;  /* 0xffffff605a5a7824 */ /* 0x000fca00078e02ff */
[----:B------:R-:W-:-:S14]  /*10f0*/  R2UR UR9, R90 ;  /* 0x000000005a0972ca */ /* 0x000fdc00000e0000 */
[----:B------:R-:W3:Y:S01]  /*1100*/  LDCU UR9, c[0x0][UR9+0x2b0] ;  /* 0x00005600090977ac */ /* 0x000ee20008000800 */
[----:B------:R-:W-:Y:S01]  /*1110*/  NOP ;  /* 0x0000000000007918 */ /* 0x000fe20000000000 */
[----:B------:R-:W-:-:S05]  /*1120*/  CS2R.32 R90, SR_CgaSize ;  /* 0x00000000005a7805 */ /* 0x000fca0000008a00 */
[----:B------:R-:W-:-:S05]  /*1130*/  IMAD R90, R90, -0xa0, RZ ;  /* 0xffffff605a5a7824 */ /* 0x000fca00078e02ff */
[----:B------:R-:W-:-:S14]  /*1140*/  R2UR UR7, R90 ;  /* 0x000000005a0772ca */ /* 0x000fdc00000e0000 */
[----:B------:R-:W4:Y:S01]  /*1150*/  LDCU UR7, c[0x0][UR7+0x2b4] ;  /* 0x00005680070777ac */ /* 0x000f220008000800 */
[----:B------:R-:W1:Y:S08]  /*1160*/  S2UR UR4, SR_CTAID.Y ;  /* 0x00000000000479c3 */ /* 0x000e700000002600 */
[----:B------:R-:W4:Y:S01]  /*1170*/  LDC R9, c[0x0][0xb24] ;  /* 0x0002c900ff097b82 */ /* 0x000f220000000800 */
[----:B--2---:R-:W-:-:S02]  /*1180*/  I2FP.F32.U32 R5, UR5 ;  /* 0x0000000500057c45 */ /* 0x004fc40008201000 */
[----:B------:R-:W-:-:S05]  /*1190*/  CS2R.32 R3, SR_CgaSize ;  /* 0x0000000000037805 */ /* 0x000fca0000008a00 */
[----:B------:R-:W-:-:S06]  /*11a0*/  IMAD R3, R3, -0xa0, RZ ;  /* 0xffffff6003037824 */ /* 0x000fcc00078e02ff */
[----:B------:R-:W2:Y:S01]  /*11b0*/  LDC R3, c[0x0][R3+0x2a0] ;  /* 0x0000a80003037b82 */ /* 0x000ea20000000800 */
[----:B------:R-:W-:Y:S01]  /*11c0*/  MOV R21, UR5 ;  /* 0x0000000500157c02 */ /* 0x000fe20008000f00 */
[----:B---3--:R-:W-:Y:S01]  /*11d0*/  FMUL R5, R5, UR9 ;  /* 0x0000000905057c20 */ /* 0x008fe20008400000 */
[----:B-1----:R-:W-:Y:S02]  /*11e0*/  I2FP.F32.U32 R4, UR4 ;  /* 0x0000000400047c45 */ /* 0x002fe40008201000 */
[----:B------:R-:W-:-:S05]  /*11f0*/  CS2R.32 R2, SR_CgaSize ;  /* 0x0000000000027805 */ /* 0x000fca0000008a00 */
[----:B------:R-:W-:-:S06]  /*1200*/  IMAD R2, R2, -0xa0, RZ ;  /* 0xffffff6002027824 */ /* 0x000fcc00078e02ff */
[----:B------:R-:W1:Y:S01]  /*1210*/  LDC R2, c[0x0][R2+0x2a4] ;  /* 0x0000a90002027b82 */ /* 0x000e620000000800 */
[----:B------:R-:W3:Y:S01]  /*1220*/  F2I.U32.TRUNC.NTZ R90, R5 ;  /* 0x00000005005a7305 */ /* 0x000ee2000020f000 */
[----:B------:R-:W-:Y:S01]  /*1230*/  MOV R20, UR4 ;  /* 0x0000000400147c02 */ /* 0x000fe20008000f00 */
[----:B----4-:R-:W-:-:S05]  /*1240*/  FMUL R4, R4, UR7 ;  /* 0x0000000704047c20 */ /* 0x010fca0008400000 */
[----:B------:R-:W-:Y:S01]  /*1250*/  BAR.SYNC.DEFER_BLOCKING 0x0 ;  /* 0x0000000000007b1d */ /* 0x000fe20000010000 */
[----:B------:R-:W-:-:S05]  /*1260*/  ISETP.GE.AND P0, PT, R9, 0x1, PT ;  /* 0x000000010900780c */ /* 0x000fca0003f06270 */
[----:B------:R-:W4:Y:S02]  /*1270*/  F2I.U32.TRUNC.NTZ R83, R4 ;  /* 0x0000000400537305 */ /* 0x000f24000020f000 */
[----:B------:R-:W1:Y:S01]  /*1280*/  S2UR UR36, SR_CTAID.Z ;  /* 0x00000000002479c3 */ /* 0x000e620000002700 */
[----:B---3--:R-:W-:-:S05]  /*1290*/  IADD3 R90, PT, PT, -R90, RZ, RZ ;  /* 0x000000ff5a5a7210 */ /* 0x008fca0007ffe1ff */
[----:B--2---:R-:W-:Y:S01]  /*12a0*/  IMAD R90, R3, R90, UR5 ;  /* 0x00000005035a7e24 */ /* 0x004fe2000f8e025a */
[----:B----4-:R-:W-:-:S05]  /*12b0*/  IADD3 R83, PT, PT, -R83, RZ, RZ ;  /* 0x000000ff53537210 */ /* 0x010fca0007ffe1ff */
[----:B-1----:R-:W-:Y:S01]  /*12c0*/  IMAD R83, R2, R83, UR4 ;  /* 0x0000000402537e24 */ /* 0x002fe2000f8e0253 */
[----:B------:R-:W-:Y:S06]  /*12d0*/  @!P0 BRA `(.L_x_16) ;  /* 0x0000000000b88947 */ /* 0x000fec0003800000 */
[----:B------:R-:W1:Y:S01]  /*12e0*/  LDC.64 R4, c[0x0][0xb18] ;  /* 0x0002c600ff047b82 */ /* 0x000e620000000a00 */
[----:B------:R-:W-:-:S07]  /*12f0*/  ISETP.NE.AND P0, PT, R9, 0x1, PT ;  /* 0x000000010900780c */ /* 0x000fce0003f05270 */
[----:B------:R-:W2:Y:S08]  /*1300*/  LDC R10, c[0x0][0xb0c] ;  /* 0x0002c300ff0a7b82 */ /* 0x000eb00000000800 */
[----:B------:R-:W3:Y:S08]  /*1310*/  LDC R11, c[0x0][0x370] ;  /* 0x0000dc00ff0b7b82 */ /* 0x000ef00000000800 */
[----:B------:R-:W4:Y:S01]  /*1320*/  LDC R12, c[0x0][0x374] ;  /* 0x0000dd00ff0c7b82 */ /* 0x000f220000000800 */
[----:B-1----:R-:W-:-:S07]  /*1330*/  ISETP.NE.AND P1, PT, R4, 0x1, PT ;  /* 0x000000010400780c */ /* 0x002fce0003f25270 */
[----:B------:R-:W3:Y:S01]  /*1340*/  LDC.64 R6, c[0x0][0xb10] ;  /* 0x0002c400ff067b82 */ /* 0x000ee20000000a00 */
[----:B--2---:R-:W-:-:S07]  /*1350*/  ISETP.NE.AND P2, PT, R10, 0x1, PT ;  /* 0x000000010a00780c */ /* 0x004fce0003f45270 */
[----:B------:R-:W1:Y:S08]  /*1360*/  LDC R8, c[0x0][0xb20] ;  /* 0x0002c800ff087b82 */ /* 0x000e700000000800 */
[----:B------:R-:W2:Y:S01]  /*1370*/  LDC.64 R2, c[0x0][0xb28] ;  /* 0x0002ca00ff027b82 */ /* 0x000ea20000000a00 */
[----:B----4-:R-:W-:-:S04]  /*1380*/  IMAD.HI.U32 R13, R12, R5, RZ ;  /* 0x000000050c0d7227 */ /* 0x010fc800078e00ff */
[----:B------:R-:W-:-:S04]  /*1390*/  IMAD.HI.U32 R5, R20, R5, RZ ;  /* 0x0000000514057227 */ /* 0x000fc800078e00ff */
[----:B---3--:R-:W-:-:S04]  /*13a0*/  IMAD.HI.U32 R14, R11, R6, RZ ;  /* 0x000000060b0e7227 */ /* 0x008fc800078e00ff */
[C---:B------:R-:W-:Y:S01]  /*13b0*/  IMAD.HI.U32 R16, R21.reuse, R6, RZ ;  /* 0x0000000615107227 */ /* 0x040fe200078e00ff */
[-C--:B------:R-:W-:Y:S02]  /*13c0*/  @P2 SHF.R.U32.HI R11, RZ, R7.reuse, R14 ;  /* 0x00000007ff0b2219 */ /* 0x080fe4000001160e */
[-C--:B-1----:R-:W-:Y:S02]  /*13d0*/  @P1 SHF.R.U32.HI R12, RZ, R8.reuse, R13 ;  /* 0x00000008ff0c1219 */ /* 0x082fe4000001160d */
[----:B------:R-:W-:Y:S02]  /*13e0*/  SHF.R.U32.HI R5, RZ, R8, R5 ;  /* 0x00000008ff057219 */ /* 0x000fe40000011605 */
[----:B------:R-:W-:Y:S02]  /*13f0*/  SHF.R.U32.HI R16, RZ, R7, R16 ;  /* 0x00000007ff107219 */ /* 0x000fe40000011610 */
[----:B------:R-:W-:Y:S01]  /*1400*/  SEL R5, R20, R5, !P1 ;  /* 0x0000000514057207 */ /* 0x000fe20004800000 */
[----:B--2---:R-:W-:Y:S01]  /*1410*/  IMAD.HI.U32 R14, R12, R2, RZ ;  /* 0x000000020c0e7227 */ /* 0x004fe200078e00ff */
[----:B------:R-:W-:-:S02]  /*1420*/  SEL R7, R21, R16, !P2 ;  /* 0x0000001015077207 */ /* 0x000fc40005000000 */
[----:B------:R-:W-:Y:S01]  /*1430*/  IADD3 R13, PT, PT, -R5, RZ, RZ ;  /* 0x000000ff050d7210 */ /* 0x000fe20007ffe1ff */
[----:B------:R-:W-:Y:S01]  /*1440*/  IMAD.HI.U32 R6, R11, R2, RZ ;  /* 0x000000020b067227 */ /* 0x000fe200078e00ff */
[----:B------:R-:W-:-:S03]  /*1450*/  @P0 SHF.R.U32.HI R12, RZ, R3, R14 ;  /* 0x00000003ff0c0219 */ /* 0x000fc6000001160e */
[----:B------:R-:W-:Y:S01]  /*1460*/  IMAD R13, R4, R13, R20 ;  /* 0x0000000d040d7224 */ /* 0x000fe200078e0214 */
[----:B------:R-:W-:Y:S01]  /*1470*/  @P0 SHF.R.U32.HI R11, RZ, R3, R6 ;  /* 0x00000003ff0b0219 */ /* 0x000fe20000011606 */
[----:B------:R-:W-:-:S04]  /*1480*/  IMAD R12, R12, R9, RZ ;  /* 0x000000090c0c7224 */ /* 0x000fc800078e02ff */
[----:B------:R-:W-:Y:S01]  /*1490*/  IMAD R6, R11, R9, RZ ;  /* 0x000000090b067224 */ /* 0x000fe200078e02ff */
[----:B------:R-:W-:-:S04]  /*14a0*/  ISETP.GE.AND P1, PT, R5, R12, PT ;  /* 0x0000000c0500720c */ /* 0x000fc80003f26270 */
[----:B------:R-:W-:Y:S01]  /*14b0*/  ISETP.GE.OR P1, PT, R7, R6, P1 ;  /* 0x000000060700720c */ /* 0x000fe20000f26670 */
[----:B------:R-:W-:-:S05]  /*14c0*/  IMAD.HI.U32 R6, R5, R2, RZ ;  /* 0x0000000205067227 */ /* 0x000fca00078e00ff */
[----:B------:R-:W-:-:S04]  /*14d0*/  SHF.R.U32.HI R6, RZ, R3, R6 ;  /* 0x00000003ff067219 */ /* 0x000fc80000011606 */
[----:B------:R-:W-:-:S03]  /*14e0*/  SEL R6, R5, R6, !P0 ;  /* 0x0000000605067207 */ /* 0x000fc60004000000 */
[----:B------:R-:W-:Y:S01]  /*14f0*/  @!P1 IMAD.HI.U32 R8, R7, R2, RZ ;  /* 0x0000000207089227 */ /* 0x000fe200078e00ff */
[----:B------:R-:W-:-:S04]  /*1500*/  IADD3 R2, PT, PT, -R6, RZ, RZ ;  /* 0x000000ff06027210 */ /* 0x000fc80007ffe1ff */
[----:B------:R-:W-:Y:S01]  /*1510*/  @!P1 SHF.R.U32.HI R8, RZ, R3, R8 ;  /* 0x00000003ff089219 */ /* 0x000fe20000011608 */
[----:B------:R-:W-:-:S03]  /*1520*/  IMAD R2, R9, R2, R5 ;  /* 0x0000000209027224 */ /* 0x000fc600078e0205 */
[----:B------:R-:W-:-:S05]  /*1530*/  @!P1 SEL R3, R7, R8, !P0 ;  /* 0x0000000807039207 */ /* 0x000fca0004000000 */
[--C-:B------:R-:W-:Y:S02]  /*1540*/  @!P1 IMAD.IADD R6, R6, 0x1, -R3.reuse ;  /* 0x0000000106069824 */ /* 0x100fe400078e0a03 */
[----:B------:R-:W-:Y:S01]  /*1550*/  @!P1 IMAD R3, R2, R11, R3 ;  /* 0x0000000b02039224 */ /* 0x000fe200078e0203 */
[----:B------:R-:W-:Y:S01]  /*1560*/  IADD3 R2, PT, PT, -R7, RZ, RZ ;  /* 0x000000ff07027210 */ /* 0x000fe20007ffe1ff */
[----:B------:R-:W-:Y:S02]  /*1570*/  @!P1 IMAD R5, R6, R9, R7 ;  /* 0x0000000906059224 */ /* 0x000fe400078e0207 */
[----:B------:R-:W-:Y:S02]  /*1580*/  @!P1 IMAD.MOV.U32 R7, RZ, RZ, R3 ;  /* 0x000000ffff079224 */ /* 0x000fe400078e0003 */
[----:B------:R-:W-:Y:S02]  /*1590*/  IMAD R2, R10, R2, R21 ;  /* 0x000000020a027224 */ /* 0x000fe400078e0215 */
[----:B------:R-:W-:-:S02]  /*15a0*/  IMAD R20, R5, R4, R13 ;  /* 0x0000000405147224 */ /* 0x000fc400078e020d */
[----:B------:R-:W-:Y:S02]  /*15b0*/  IMAD R21, R7, R10, R2 ;  /* 0x0000000a07157224 */ /* 0x000fe400078e0202 */
.L_x_16:
[----:B------:R-:W1:Y:S01]  /*15c0*/  LDCU UR4, c[0x0][0xb30] ;  /* 0x00016600ff0477ac */ /* 0x000e620008000800 */
[----:B------:R-:W2:Y:S08]  /*15d0*/  S2UR UR37, SR_CgaCtaId ;  /* 0x00000000002579c3 */ /* 0x000eb00000008800 */
[----:B------:R-:W3:Y:S01]  /*15e0*/  LDC R40, c[0x0][0xb24] ;  /* 0x0002c900ff287b82 */ /* 0x000ee20000000800 */
[----:B-1----:R-:W-:-:S09]  /*15f0*/  UISETP.NE.AND UP1, UPT, UR4, 0x1, UPT ;  /* 0x000000010400788c */ /* 0x002fd2000bf25270 */
[----:B--2---:R-:W-:Y:S05]  /*1600*/  BRA.U UP1, `(.L_x_17) ;  /* 0x0000000101407547 */ /* 0x004fea000b800000 */
[----:B------:R-:W1:Y:S08]  /*1610*/  LDC.64 R4, c[0x0][0xb10] ;  /* 0x0002c400ff047b82 */ /* 0x000e700000000a00 */
[----:B------:R-:W2:Y:S08]  /*1620*/  LDC.64 R2, c[0x0][0xb18] ;  /* 0x0002c600ff027b82 */ /* 0x000eb00000000a00 */
[----:B------:R-:W4:Y:S08]  /*1630*/  LDC R6, c[0x0][0xb20] ;  /* 0x0002c800ff067b82 */ /* 0x000f300000000800 */
[----:B------:R-:W3:Y:S01]  /*1640*/  LDC R8, c[0x0][0xb0c] ;  /* 0x0002c300ff087b82 */ /* 0x000ee20000000800 */
[----:B-1----:R-:W-:-:S05]  /*1650*/  IMAD.HI.U32 R4, R21, R4, RZ ;  /* 0x0000000415047227 */ /* 0x002fca00078e00ff */
[----:B------:R-:W-:Y:S01]  /*1660*/  SHF.R.U32.HI R4, RZ, R5, R4 ;  /* 0x00000005ff047219 */ /* 0x000fe20000011604 */
[----:B--2---:R-:W-:Y:S01]  /*1670*/  IMAD.HI.U32 R3, R20, R3, RZ ;  /* 0x0000000314037227 */ /* 0x004fe200078e00ff */
[----:B------:R-:W-:-:S04]  /*1680*/  ISETP.NE.AND P0, PT, R2, 0x1, PT ;  /* 0x000000010200780c */ /* 0x000fc80003f05270 */
[----:B----4-:R-:W-:-:S04]  /*1690*/  SHF.R.U32.HI R3, RZ, R6, R3 ;  /* 0x00000006ff037219 */ /* 0x010fc80000011603 */
[----:B------:R-:W-:Y:S02]  /*16a0*/  SEL R3, R20, R3, !P0 ;  /* 0x0000000314037207 */ /* 0x000fe40004000000 */
[----:B---3--:R-:W-:-:S04]  /*16b0*/  ISETP.NE.AND P1, PT, R8, 0x1, PT ;  /* 0x000000010800780c */ /* 0x008fc80003f25270 */
[----:B------:R-:W-:-:S05]  /*16c0*/  SEL R4, R21, R4, !P1 ;  /* 0x0000000415047207 */ /* 0x000fca0004800000 */
[----:B------:R-:W-:Y:S02]  /*16d0*/  IMAD.IADD R5, R3, 0x1, -R4 ;  /* 0x0000000103057824 */ /* 0x000fe400078e0a04 */
[----:B------:R-:W-:Y:S02]  /*16e0*/  IMAD.IADD R3, R4, 0x1, -R3 ;  /* 0x0000000104037824 */ /* 0x000fe400078e0a03 */
[----:B------:R-:W-:Y:S02]  /*16f0*/  IMAD R21, R5, R8, R21 ;  /* 0x0000000805157224 */ /* 0x000fe400078e0215 */
[----:B------:R-:W-:-:S07]  /*1700*/  IMAD R20, R3, R2, R20 ;  /* 0x0000000203147224 */ /* 0x000fce00078e0214 */
.L_x_17:
[----:B------:R-:W-:Y:S01]  /*1710*/  BAR.SYNC.DEFER_BLOCKING 0x0 ;  /* 0x0000000000007b1d */ /* 0x000fe20000010000 */
[----:B------:R-:W-:Y:S01]  /*1720*/  UISETP.NE.AND UP1, UPT, UR8, 0x2, UPT ;  /* 0x000000020800788c */ /* 0x000fe2000bf25270 */
[----:B------:R-:W-:Y:S02]  /*1730*/  ISETP.NE.OR P5, PT, R0, 0x2, !P5 ;  /* 0x000000020000780c */ /* 0x000fe40006fa5670 */
[----:B------:R-:W-:-:S06]  /*1740*/  LOP3.LUT R2, R103, 0x1f, RZ, 0xc0, !PT ;  /* 0x0000001f67027812 */ /* 0x000fcc00078ec0ff */
[----:B------:R-:W-:Y:S05]  /*1750*/  BRA.U UP1, `(.L_x_18) ;  /* 0x0000002101947547 */ /* 0x000fea000b800000 */
[----:B------:R-:W1:Y:S01]  /*1760*/  LDCU UR13, c[0x0][0x38c] ;  /* 0x00007180ff0d77ac */ /* 0x000e620008000800 */
[----:B------:R-:W2:Y:S01]  /*1770*/  LDC R9, c[0x0][0x370] ;  /* 0x0000dc00ff097b82 */ /* 0x000ea20000000800 */
[----:B------:R-:W-:Y:S01]  /*1780*/  PLOP3.LUT P1, PT, PT, PT, UP2, 0x80, 0x8 ;  /* 0x000000000008781c */ /* 0x000fe20003f2f028 */
[----:B------:R-:W-:Y:S01]  /*1790*/  IMAD.MOV.U32 R15, RZ, RZ, 0x1 ;  /* 0x00000001ff0f7424 */ /* 0x000fe200078e00ff */
[----:B------:R-:W-:Y:S01]  /*17a0*/  ISETP.EQ.OR P4, PT, R2, RZ, P5 ;  /* 0x000000ff0200720c */ /* 0x000fe20002f82670 */
[----:B------:R-:W-:Y:S01]  /*17b0*/  IMAD.MOV.U32 R14, RZ, RZ, RZ ;  /* 0x000000ffff0e7224 */ /* 0x000fe200078e00ff */
[----:B------:R-:W-:Y:S02]  /*17c0*/  PLOP3.LUT P1, PT, P1, PT, PT, 0x8, 0x80 ;  /* 0x000000000080781c */ /* 0x000fe40000f2e170 */
[----:B------:R-:W-:Y:S01]  /*17d0*/  CS2R R12, SRZ ;  /* 0x00000000000c7805 */ /* 0x000fe2000001ff00 */
[----:B------:R-:W-:Y:S01]  /*17e0*/  IMAD.MOV.U32 R10, RZ, RZ, 0x1 ;  /* 0x00000001ff0a7424 */ /* 0x000fe200078e00ff */
[----:B------:R-:W4:Y:S01]  /*17f0*/  LDC R0, c[0x0][0x374] ;  /* 0x0000dd00ff007b82 */ /* 0x000f220000000800 */
[----:B------:R-:W2:Y:S01]  /*1800*/  LDCU.64 UR22, c[0x0][0x348] ;  /* 0x00006900ff1677ac */ /* 0x000ea20008000a00 */
[----:B------:R-:W-:Y:S01]  /*1810*/  UMOV UR6, URZ ;  /* 0x000000ff00067c82 */ /* 0x000fe20008000000 */
[----:B-1----:R-:W-:-:S04]  /*1820*/  UIADD3 UR5, UPT, UPT, UR13, 0x1f, URZ ;  /* 0x0000001f0d057890 */ /* 0x002fc8000fffe0ff */
[----:B------:R-:W-:-:S04]  /*1830*/  USHF.R.S32.HI UR4, URZ, 0x1f, UR5 ;  /* 0x0000001fff047899 */ /* 0x000fc80008011405 */
[----:B------:R-:W-:-:S04]  /*1840*/  ULEA.HI UR4, UR4, UR5, URZ, 0x5 ;  /* 0x0000000504047291 */ /* 0x000fc8000f8f28ff */
[----:B------:R-:W-:Y:S02]  /*1850*/  USHF.R.S32.HI UR15, URZ, 0x5, UR4 ;  /* 0x00000005ff0f7899 */ /* 0x000fe40008011404 */
[----:B------:R-:W-:Y:S02]  /*1860*/  UIADD3 UR4, UPT, UPT, UR13, -0x1, URZ ;  /* 0xffffffff0d047890 */ /* 0x000fe4000fffe0ff */
[----:B------:R-:W-:Y:S02]  /*1870*/  UISETP.LT.U32.AND UP0, UPT, UR15, 0x22, UPT ;  /* 0x000000220f00788c */ /* 0x000fe4000bf01070 */
[----:B------:R-:W-:Y:S02]  /*1880*/  UISETP.GE.U32.AND UP1, UPT, UR4, -0x3f, UPT ;  /* 0xffffffc10400788c */ /* 0x000fe4000bf26070 */
[----:B------:R-:W-:Y:S02]  /*1890*/  USEL UR14, UR15, 0x22, UP0 ;  /* 0x000000220f0e7887 */ /* 0x000fe40008000000 */
[----:B------:R-:W-:-:S02]  /*18a0*/  UIADD3 UR13, UPT, UPT, UR13, 0x3e, URZ ;  /* 0x0000003e0d0d7890 */ /* 0x000fc4000fffe0ff */
[----:B------:R-:W-:Y:S02]  /*18b0*/  UIADD3 UR5, UPT, UPT, UR14, -0x1, URZ ;  /* 0xffffffff0e057890 */ /* 0x000fe4000fffe0ff */
[----:B------:R-:W-:-:S03]  /*18c0*/  UIADD3 UR7, UPT, UPT, UR15, -UR14, URZ ;  /* 0x8000000e0f077290 */ /* 0x000fc6000fffe0ff */
[----:B------:R-:W-:-:S04]  /*18d0*/  @UP1 UIADD3 UR5, UPT, UPT, UR14, URZ, URZ ;  /* 0x000000ff0e051290 */ /* 0x000fc8000fffe0ff */
[----:B--2---:R-:W-:-:S12]  /*18e0*/  UIADD3 UR5, UPT, UPT, UR5, 0x1, URZ ;  /* 0x0000000105057890 */ /* 0x004fd8000fffe0ff */
.L_x_36:
[----:B------:R-:W-:Y:S01]  /*18f0*/  UISETP.NE.AND UP0, UPT, UR37, URZ, UPT ;  /* 0x000000ff2500728c */ /* 0x000fe2000bf05270 */
[----:B------:R-:W1:Y:S08]  /*1900*/  S2UR UR37, SR_CgaCtaId ;  /* 0x00000000002579c3 */ /* 0x000e700000008800 */
[----:B------:R-:W-:Y:S05]  /*1910*/  BRA.U UP0, `(.L_x_19) ;  /* 0x0000000100347547 */ /* 0x000fea000b800000 */
[----:B------:R-:W2:Y:S01]  /*1920*/  S2R R2, SR_CgaCtaId ;  /* 0x0000000000027919 */ /* 0x000ea20000008800 */
[----:B------:R-:W-:-:S04]  /*1930*/  MOV R3, 0x400 ;  /* 0x0000040000037802 */ /* 0x000fc80000000f00 */
[----:B--2---:R-:W-:Y:S02]  /*1940*/  LEA R3, R2, R3, 0x18 ;  /* 0x0000000302037211 */ /* 0x004fe400078ec0ff */
[----:B------:R-:W-:-:S03]  /*1950*/  SHF.L.U32 R2, R10, 0x1f, RZ ;  /* 0x0000001f0a027819 */ /* 0x000fc600000006ff */
[----:B------:R-:W-:-:S04]  /*1960*/  IMAD R3, R12, 0x8, R3 ;  /* 0x000000080c037824 */ /* 0x000fc800078e0203 */
[----:B------:R-:W2:Y:S02]  /*1970*/  SYNCS.PHASECHK.TRANS64.TRYWAIT P0, [R3+URZ+0x2c0], R2 ;  /* 0x0002c002030075a7 */ /* 0x000ea400080011ff */
[----:B--2---:R-:W-:Y:S05]  /*1980*/  @!P0 BRA `(.L_x_20) ;  /* 0x0000006c00048947 */ /* 0x004fea0003800000 */
.L_x_136:
[----:B------:R-:W-:Y:S01]  /*1990*/  VIADD R12, R12, 0x1 ;  /* 0x000000010c0c7836 */ /* 0x000fe20000000000 */
[----:B------:R2:W-:Y:S04]  /*19a0*/  SYNCS.ARRIVE.TRANS64.A1T0 RZ, [R3+URZ+0x2b0], RZ ;  /* 0x0002b0ff03ff79a7 */ /* 0x0005e800081000ff */
[----:B------:R-:W-:-:S04]  /*19b0*/  ISETP.NE.AND P0, PT, R12, 0x2, PT ;  /* 0x000000020c00780c */ /* 0x000fc80003f05270 */
[----:B------:R-:W-:Y:S02]  /*19c0*/  SEL R12, R12, RZ, P0 ;  /* 0x000000ff0c0c7207 */ /* 0x000fe40000000000 */
[----:B--2---:R-:W-:-:S04]  /*19d0*/  SEL R3, RZ, 0x1, P0 ;  /* 0x00000001ff037807 */ /* 0x004fc80000000000 */
[----:B------:R-:W-:-:S07]  /*19e0*/  LOP3.LUT R10, R10, R3, RZ, 0x3c, !PT ;  /* 0x000000030a0a7212 */ /* 0x000fce00078e3cff */
.L_x_19:
[----:B------:R-:W-:Y:S01]  /*19f0*/  UMOV UR4, 0x400 ;  /* 0x0000040000047882 */ /* 0x000fe20000000000 */
[----:B------:R-:W-:Y:S01]  /*1a00*/  SHF.L.U32 R2, R15, 0x1f, RZ ;  /* 0x0000001f0f027819 */ /* 0x000fe200000006ff */
[----:B-1----:R-:W-:Y:S01]  /*1a10*/  ULEA UR4, UR37, UR4, 0x18 ;  /* 0x0000000425047291 */ /* 0x002fe2000f8ec0ff */
[----:B------:R-:W-:Y:S01]  /*1a20*/  R2UR UR35, R21 ;  /* 0x00000000152372ca */ /* 0x000fe200000e0000 */
[----:B------:R-:W-:Y:S01]  /*1a30*/  UISETP.GE.U32.AND UP0, UPT, UR13, 0x3f, UPT ;  /* 0x0000003f0d00788c */ /* 0x000fe2000bf06070 */
[----:B------:R-:W-:Y:S01]  /*1a40*/  R2UR UR11, R20 ;  /* 0x00000000140b72ca */ /* 0x000fe200000e0000 */
[----:B------:R-:W-:Y:S01]  /*1a50*/  ULEA UR8, UR6, UR4, 0x3 ;  /* 0x0000000406087291 */ /* 0x000fe2000f8e18ff */
[----:B------:R-:W-:-:S08]  /*1a60*/  UMOV UR24, URZ ;  /* 0x000000ff00187c82 */ /* 0x000fd00008000000 */
[----:B------:R1:W2:Y:S01]  /*1a70*/  SYNCS.PHASECHK.TRANS64.TRYWAIT P0, [UR8+0x110], R2 ;  /* 0x00011002ff0075a7 */ /* 0x0002a20008001108 */
[----:B------:R-:W-:Y:S02]  /*1a80*/  USHF.L.U32 UR35, UR35, 0x6, URZ ;  /* 0x0000000623237899 */ /* 0x000fe400080006ff */
[----:B------:R-:W-:Y:S01]  /*1a90*/  USHF.L.U32 UR11, UR11, 0x7, URZ ;  /* 0x000000070b0b7899 */ /* 0x000fe200080006ff */
[----:B------:R-:W-:Y:S11]  /*1aa0*/  BRA.U !UP0, `(.L_x_21) ;  /* 0x0000000108a87547 */ /* 0x000ff6000b800000 */
[----:B------:R-:W-:Y:S01]  /*1ab0*/  UMOV UR16, URZ ;  /* 0x000000ff00107c82 */ /* 0x000fe20008000000 */
[----:B------:R-:W-:-:S05]  /*1ac0*/  UMOV UR17, UR6 ;  /* 0x0000000600117c82 */ /* 0x000fca0008000000 */
.L_x_26:
[----:B-1----:R-:W-:Y:S01]  /*1ad0*/  ULEA UR33, UR17, UR4, 0x3 ;  /* 0x0000000411217291 */ /* 0x002fe2000f8e18ff */
[----:B--2---:R-:W-:Y:S01]  /*1ae0*/  @!P5 MOV R3, 0x1800 ;  /* 0x000018000003d802 */ /* 0x004fe20000000f00 */
[----:B--2---:R-:W-:Y:S10]  /*1af0*/  @P0 BRA `(.L_x_22) ;  /* 0x00000000000c0947 */ /* 0x004ff40003800000 */
[----:B------:R-:W-:-:S04]  /*1b00*/  SHF.L.U32 R5, R15, 0x1f, RZ ;  /* 0x0000001f0f057819 */ /* 0x000fc800000006ff */
[----:B------:R-:W2:Y:S02]  /*1b10*/  SYNCS.PHASECHK.TRANS64.TRYWAIT P0, [UR33+0x110], R5 ;  /* 0x00011005ff0075a7 */ /* 0x000ea40008001121 */
[----:B--2---:R-:W-:Y:S05]  /*1b20*/  @!P0 BRA `(.L_x_23) ;  /* 0x0000006800b08947 */ /* 0x004fea0003800000 */
.L_x_22:
[----:B------:R2:W-:Y:S01]  /*1b30*/  @!P5 SYNCS.ARRIVE.TRANS64 RZ, [UR33], R3 ;  /* 0x00000003ffffd9a7 */ /* 0x0005e20008000021 */
[----:B------:R-:W-:Y:S04]  /*1b40*/  BSSY.RECONVERGENT B0, `(.L_x_24) ;  /* 0x0000003000007945 */ /* 0x000fe80003800200 */
[----:B------:R-:W-:Y:S05]  /*1b50*/  @P4 BRA `(.L_x_25) ;  /* 0x0000000000044947 */ /* 0x000fea0003800000 */
[----:B------:R-:W-:Y:S05]  /*1b60*/  BPT.TRAP 0x1 ;  /* 0x000000040000795c */ /* 0x000fea0000300000 */
.L_x_25:
[----:B------:R-:W-:Y:S05]  /*1b70*/  BSYNC.RECONVERGENT B0 ;  /* 0x0000000000007941 */ /* 0x000fea0003800200 */
.L_x_24:
[----:B------:R-:W-:Y:S02]  /*1b80*/  UIADD3 UR6, UPT, UPT, UR17, 0x1, URZ ;  /* 0x0000000111067890 */ /* 0x000fe4000fffe0ff */
[----:B------:R-:W-:Y:S02]  /*1b90*/  ULEA UR32, UR17, UR4, 0xb ;  /* 0x0000000411207291 */ /* 0x000fe4000f8e58ff */
[----:B------:R-:W-:Y:S02]  /*1ba0*/  UISETP.NE.AND UP0, UPT, UR6, 0x22, UPT ;  /* 0x000000220600788c */ /* 0x000fe4000bf05270 */
[----:B------:R-:W-:Y:S02]  /*1bb0*/  UIADD3 UR26, UP1, UPT, UR22, 0x80, URZ ;  /* 0x00000080161a7890 */ /* 0x000fe4000ff3e0ff */
[----:B------:R-:W-:Y:S02]  /*1bc0*/  USEL UR9, URZ, 0x1, UP0 ;  /* 0x00000001ff097887 */ /* 0x000fe40008000000 */
[----:B------:R-:W-:-:S02]  /*1bd0*/  USEL UR6, UR6, URZ, UP0 ;  /* 0x000000ff06067287 */ /* 0x000fc40008000000 */
[----:B------:R-:W-:Y:S02]  /*1be0*/  UIADD3 UR20, UP0, UPT, UR22, 0x180, URZ ;  /* 0x0000018016147890 */ /* 0x000fe4000ff1e0ff */
[----:B------:R-:W-:Y:S01]  /*1bf0*/  ULEA UR8, UR6, UR4, 0x3 ;  /* 0x0000000406087291 */ /* 0x000fe2000f8e18ff */
[----:B------:R-:W-:Y:S01]  /*1c00*/  LOP3.LUT R15, R15, UR9, RZ, 0x3c, !PT ;  /* 0x000000090f0f7c12 */ /* 0x000fe2000f8e3cff */
[----:B------:R-:W-:Y:S02]  /*1c10*/  USHF.L.U32 UR34, UR16, 0x5, URZ ;  /* 0x0000000510227899 */ /* 0x000fe400080006ff */
[----:B------:R-:W-:Y:S01]  /*1c20*/  UIADD3.X UR27, UPT, UPT, URZ, UR23, URZ, UP1, !UPT ;  /* 0x00000017ff1b7290 */ /* 0x000fe20008ffe4ff */
[----:B-1----:R-:W-:Y:S01]  /*1c30*/  SHF.L.U32 R2, R15, 0x1f, RZ ;  /* 0x0000001f0f027819 */ /* 0x002fe200000006ff */
[----:B------:R-:W-:Y:S02]  /*1c40*/  UIADD3 UR32, UPT, UPT, UR32, 0x4600, URZ ;  /* 0x0000460020207890 */ /* 0x000fe4000fffe0ff */
[----:B------:R-:W-:Y:S01]  /*1c50*/  UIADD3.X UR21, UPT, UPT, URZ, UR23, URZ, UP0, !UPT ;  /* 0x00000017ff157290 */ /* 0x000fe200087fe4ff */
[----:B------:R1:W1:Y:S01]  /*1c60*/  SYNCS.PHASECHK.TRANS64.TRYWAIT P0, [UR8+0x110], R2 ;  /* 0x00011002ff0075a7 */ /* 0x0002620008001108 */
[----:B------:R-:W-:Y:S01]  /*1c70*/  ULEA UR8, UR17, UR4, 0xc ;  /* 0x0000000411087291 */ /* 0x000fe2000f8e60ff */
[----:B------:R-:W-:Y:S01]  /*1c80*/  UMOV UR18, 0x0 ;  /* 0x0000000000127882 */ /* 0x000fe20000000000 */
[----:B------:R-:W-:-:S02]  /*1c90*/  UMOV UR19, 0x10000000 ;  /* 0x1000000000137882 */ /* 0x000fc40000000000 */
[----:B------:R-:W-:Y:S01]  /*1ca0*/  UIADD3 UR8, UPT, UPT, UR8, 0x15600, URZ ;  /* 0x0001560008087890 */ /* 0x000fe2000fffe0ff */
[----:B------:R1:W-:Y:S01]  /*1cb0*/  UTMALDG.3D [UR32], [UR26], desc[UR18] ;  /* 0x000012201a0075b4 */ /* 0x0003e20008011000 */
[----:B------:R-:W-:Y:S01]  /*1cc0*/  UMOV UR12, UR36 ;  /* 0x00000024000c7c82 */ /* 0x000fe20008000000 */
[----:B------:R-:W-:Y:S01]  /*1cd0*/  UMOV UR9, UR33 ;  /* 0x0000002100097c82 */ /* 0x000fe20008000000 */
[----:B------:R-:W-:Y:S01]  /*1ce0*/  UMOV UR10, UR34 ;  /* 0x00000022000a7c82 */ /* 0x000fe20008000000 */
[----:B------:R-:W-:Y:S01]  /*1cf0*/  UIADD3 UR16, UPT, UPT, UR16, 0x1, URZ ;  /* 0x0000000110107890 */ /* 0x000fe2000fffe0ff */
[----:B------:R-:W-:Y:S01]  /*1d00*/  UMOV UR24, UR5 ;  /* 0x0000000500187c82 */ /* 0x000fe20008000000 */
[----:B------:R-:W-:Y:S02]  /*1d10*/  UMOV UR17, UR6 ;  /* 0x0000000600117c82 */ /* 0x000fe40008000000 */
[----:B------:R1:W-:Y:S01]  /*1d20*/  UTMALDG.3D [UR8], [UR20], desc[UR18] ;  /* 0x00001208140075b4 */ /* 0x0003e20008011000 */
[----:B------:R-:W-:-:S09]  /*1d30*/  UISETP.NE.AND UP0, UPT, UR16, UR5, UPT ;  /* 0x000000051000728c */ /* 0x000fd2000bf05270 */
[----:B------:R-:W-:Y:S05]  /*1d40*/  BRA.U UP0, `(.L_x_26) ;  /* 0xfffffffd00607547 */ /* 0x000fea000b83ffff */
.L_x_21:
[----:B-1----:R-:W-:Y:S01]  /*1d50*/  ULEA UR8, UR6, UR4, 0x3 ;  /* 0x0000000406087291 */ /* 0x002fe2000f8e18ff */
[----:B------:R-:W-:Y:S01]  /*1d60*/  SHF.L.U32 R2, R15, 0x1f, RZ ;  /* 0x0000001f0f027819 */ /* 0x000fe200000006ff */
[----:B------:R-:W-:Y:S01]  /*1d70*/  @!P1 SYNCS.ARRIVE.TRANS64.A1T0 RZ, [UR4+0x248], RZ ;  /* 0x000248ffffff99a7 */ /* 0x000fe20008100004 */
[----:B------:R-:W-:-:S06]  /*1d80*/  UISETP.GT.AND UP0, UPT, UR15, UR14, UPT ;  /* 0x0000000e0f00728c */ /* 0x000fcc000bf04270 */
[----:B--2---:R1:W2:Y:S03]  /*1d90*/  SYNCS.PHASECHK.TRANS64.TRYWAIT P0, [UR8+0x110], R2 ;  /* 0x00011002ff0075a7 */ /* 0x0042a60008001108 */
[----:B------:R-:W-:Y:S05]  /*1da0*/  BRA.U !UP0, `(.L_x_27) ;  /* 0x0000000108ac7547 */ /* 0x000fea000b800000 */
[----:B------:R-:W-:Y:S01]  /*1db0*/  UIADD3 UR21, UPT, UPT, UR7, UR24, URZ ;  /* 0x0000001807157290 */ /* 0x000fe2000fffe0ff */
[----:B------:R-:W-:-:S11]  /*1dc0*/  UMOV UR25, UR6 ;  /* 0x0000000600197c82 */ /* 0x000fd60008000000 */
.L_x_32:
[----:B-1----:R-:W-:Y:S01]  /*1dd0*/  ULEA UR17, UR25, UR4, 0x3 ;  /* 0x0000000419117291 */ /* 0x002fe2000f8e18ff */
[----:B--2---:R-:W-:Y:S01]  /*1de0*/  @!P5 MOV R3, 0x1800 ;  /* 0x000018000003d802 */ /* 0x004fe20000000f00 */
[----:B--2---:R-:W-:Y:S10]  /*1df0*/  @P0 BRA `(.L_x_28) ;  /* 0x00000000000c0947 */ /* 0x004ff40003800000 */
[----:B------:R-:W-:-:S04]  /*1e00*/  SHF.L.U32 R5, R15, 0x1f, RZ ;  /* 0x0000001f0f057819 */ /* 0x000fc800000006ff */
[----:B------:R-:W2:Y:S02]  /*1e10*/  SYNCS.PHASECHK.TRANS64.TRYWAIT P0, [UR17+0x110], R5 ;  /* 0x00011005ff0075a7 */ /* 0x000ea40008001111 */
[----:B--2---:R-:W-:Y:S05]  /*1e20*/  @!P0 BRA `(.L_x_29) ;  /* 0x0000006800088947 */ /* 0x004fea0003800000 */
.L_x_28:
[----:B------:R2:W-:Y:S01]  /*1e30*/  @!P5 SYNCS.ARRIVE.TRANS64 RZ, [UR17], R3 ;  /* 0x00000003ffffd9a7 */ /* 0x0005e20008000011 */
[----:B------:R-:W-:Y:S04]  /*1e40*/  BSSY.RECONVERGENT B0, `(.L_x_30) ;  /* 0x0000003000007945 */ /* 0x000fe80003800200 */
[----:B------:R-:W-:Y:S05]  /*1e50*/  @P4 BRA `(.L_x_31) ;  /* 0x0000000000044947 */ /* 0x000fea0003800000 */
[----:B------:R-:W-:Y:S05]  /*1e60*/  BPT.TRAP 0x1 ;  /* 0x000000040000795c */ /* 0x000fea0000300000 */
.L_x_31:
[----:B------:R-:W-:Y:S05]  /*1e70*/  BSYNC.RECONVERGENT B0 ;  /* 0x0000000000007941 */ /* 0x000fea0003800200 */
.L_x_30:
        /* <DEDUP_REMOVED lines=10> */
[----:B------:R-:W-:Y:S01]  /*1f20*/  UIADD3 UR16, UPT, UPT, UR16, 0x4600, URZ ;  /* 0x0000460010107890 */ /* 0x000fe2000fffe0ff */
[----:B-1----:R-:W-:Y:S01]  /*1f30*/  SHF.L.U32 R2, R15, 0x1f, RZ ;  /* 0x0000001f0f027819 */ /* 0x002fe200000006ff */
[----:B------:R-:W-:Y:S02]  /*1f40*/  UIADD3.X UR31, UPT, UPT, URZ, UR23, URZ, UP1, !UPT ;  /* 0x00000017ff1f7290 */ /* 0x000fe40008ffe4ff */
[----:B------:R-:W-:Y:S01]  /*1f50*/  UIADD3.X UR29, UPT, UPT, URZ, UR23, URZ, UP0, !UPT ;  /* 0x00000017ff1d7290 */ /* 0x000fe200087fe4ff */
[----:B------:R1:W1:Y:S01]  /*1f60*/  SYNCS.PHASECHK.TRANS64.TRYWAIT P0, [UR8+0x110], R2 ;  /* 0x00011002ff0075a7 */ /* 0x0002620008001108 */
[----:B------:R-:W-:Y:S01]  /*1f70*/  ULEA UR8, UR25, UR4, 0xc ;  /* 0x0000000419087291 */ /* 0x000fe2000f8e60ff */
[----:B------:R-:W-:Y:S01]  /*1f80*/  UMOV UR26, 0x0 ;  /* 0x00000000001a7882 */ /* 0x000fe20000000000 */
[----:B------:R-:W-:-:S02]  /*1f90*/  UMOV UR27, 0x10000000 ;  /* 0x10000000001b7882 */ /* 0x000fc40000000000 */
[----:B------:R-:W-:Y:S01]  /*1fa0*/  UIADD3 UR8, UPT, UPT, UR8, 0x15600, URZ ;  /* 0x0001560008087890 */ /* 0x000fe2000fffe0ff */
[----:B------:R-:W-:Y:S01]  /*1fb0*/  UMOV UR19, UR35 ;  /* 0x0000002300137c82 */ /* 0x000fe20008000000 */
[----:B------:R-:W-:Y:S01]  /*1fc0*/  UMOV UR20, UR36 ;  /* 0x0000002400147c82 */ /* 0x000fe20008000000 */
[----:B------:R-:W-:Y:S01]  /*1fd0*/  UMOV UR12, UR36 ;  /* 0x00000024000c7c82 */ /* 0x000fe20008000000 */
[----:B------:R-:W-:Y:S01]  /*1fe0*/  UMOV UR9, UR17 ;  /* 0x0000001100097c82 */ /* 0x000fe20008000000 */
[----:B------:R-:W-:Y:S01]  /*1ff0*/  UMOV UR10, UR18 ;  /* 0x00000012000a7c82 */ /* 0x000fe20008000000 */
[----:B------:R1:W-:Y:S01]  /*2000*/  UTMALDG.3D [UR16], [UR30], desc[UR26] ;  /* 0x00001a101e0075b4 */ /* 0x0003e20008011000 */
[----:B------:R-:W-:Y:S01]  /*2010*/  UIADD3 UR24, UPT, UPT, UR24, 0x1, URZ ;  /* 0x0000000118187890 */ /* 0x000fe2000fffe0ff */
[----:B------:R-:W-:-:S03]  /*2020*/  UMOV UR25, UR6 ;  /* 0x0000000600197c82 */ /* 0x000fc60008000000 */
[----:B------:R-:W-:Y:S01]  /*2030*/  UISETP.NE.AND UP0, UPT, UR24, UR21, UPT ;  /* 0x000000151800728c */ /* 0x000fe2000bf05270 */
[----:B------:R1:W-:Y:S08]  /*2040*/  UTMALDG.3D [UR8], [UR28], desc[UR26] ;  /* 0x00001a081c0075b4 */ /* 0x0003f00008011000 */
[----:B------:R-:W-:Y:S05]  /*2050*/  BRA.U UP0, `(.L_x_32) ;  /* 0xfffffffd005c7547 */ /* 0x000fea000b83ffff */
.L_x_27:
[C---:B-1----:R-:W-:Y:S01]  /*2060*/  LEA R2, R14.reuse, UR4, 0x3 ;  /* 0x000000040e027c11 */ /* 0x042fe2000f8e18ff */
[----:B------:R-:W-:Y:S01]  /*2070*/  NOP ;  /* 0x0000000000007918 */ /* 0x000fe20000000000 */
[----:B--2---:R-:W-:Y:S02]  /*2080*/  SHF.L.U32 R3, R13, 0x1f, RZ ;  /* 0x0000001f0d037819 */ /* 0x004fe400000006ff */
[----:B------:R-:W-:Y:S02]  /*2090*/  LEA R4, R14, UR4, 0x4 ;  /* 0x000000040e047c11 */ /* 0x000fe4000f8e20ff */
[----:B------:R-:W1:Y:S02]  /*20a0*/  SYNCS.PHASECHK.TRANS64.TRYWAIT P0, [R2+URZ+0x250], R3 ;  /* 0x00025003020075a7 */ /* 0x000e6400080011ff */
[----:B-1----:R-:W-:Y:S05]  /*20b0*/  @!P0 BRA `(.L_x_33) ;  /* 0x00000064007c8947 */ /* 0x002fea0003800000 */
.L_x_139:
[----:B------:R-:W2:Y:S01]  /*20c0*/  LDS.128 R4, [R4+0x2e0] ;  /* 0x0002e00004047984 */ /* 0x000ea20000000c00 */
[----:B---3--:R-:W-:Y:S01]  /*20d0*/  ISETP.GE.AND P0, PT, R40, 0x1, PT ;  /* 0x000000012800780c */ /* 0x008fe20003f06270 */
[----:B-1----:R-:W-:Y:S01]  /*20e0*/  VIADD R2, R2, 0x260 ;  /* 0x0000026002027836 */ /* 0x002fe20000000000 */
[----:B------:R-:W-:Y:S01]  /*20f0*/  @!PT LDS RZ, [RZ] ;  /* 0x00000000fffff984 */ /* 0x000fe20000000800 */
[----:B------:R-:W-:Y:S01]  /*2100*/  @!PT LDS RZ, [RZ] ;  /* 0x00000000fffff984 */ /* 0x000fe20000000800 */
[----:B------:R-:W-:Y:S01]  /*2110*/  @!PT LDS RZ, [RZ] ;  /* 0x00000000fffff984 */ /* 0x000fe20000000800 */
[----:B------:R-:W-:Y:S01]  /*2120*/  @!PT LDS RZ, [RZ] ;  /* 0x00000000fffff984 */ /* 0x000fe20000000800 */
[----:B------:R1:W-:Y:S06]  /*2130*/  MEMBAR.ALL.CTA ;  /* 0x0000000000007992 */ /* 0x0003ec0000008000 */
[----:B-1----:R-:W1:Y:S01]  /*2140*/  FENCE.VIEW.ASYNC.S ;  /* 0x00000000000073c6 */ /* 0x002e620000000000 */
[----:B------:R-:W-:-:S04]  /*2150*/  PRMT R2, RZ, 0x654, R2 ;  /* 0x00000654ff027816 */ /* 0x000fc80000000002 */
[----:B-1----:R1:W-:Y:S01]  /*2160*/  SYNCS.ARRIVE.TRANS64.RED.A1T0 RZ, [R2+URZ], RZ ;  /* 0x000000ff02ff79a7 */ /* 0x0023e200081004ff */
[----:B--2---:R-:W-:-:S13]  /*2170*/  LOP3.LUT P2, RZ, R6, 0x1, RZ, 0xc0, !PT ;  /* 0x0000000106ff7812 */ /* 0x004fda000784c0ff */
[----:B------:R-:W-:Y:S01]  /*2180*/  @P2 SHF.R.U32.HI R3, RZ, 0x10, R5 ;  /* 0x00000010ff032819 */ /* 0x000fe20000011605 */
[----:B------:R-:W-:Y:S01]  /*2190*/  VOTEU.ANY UP0, P2 ;  /* 0x0000000000ff7886 */ /* 0x000fe20001000100 */
[----:B------:R-:W-:Y:S02]  /*21a0*/  @P2 MOV R11, R4 ;  /* 0x00000004000b2202 */ /* 0x000fe40000000f00 */
[----:B------:R-:W-:Y:S02]  /*21b0*/  @P2 R2UR.BROADCAST UR8, R3 ;  /* 0x00000000030822ca */ /* 0x000fe400008e0000 */
[----:B------:R-:W-:-:S11]  /*21c0*/  @P2 LOP3.LUT R8, R5, 0xffff, RZ, 0xc0, !PT ;  /* 0x0000ffff05082812 */ /* 0x000fd600078ec0ff */
[----:B------:R-:W-:Y:S01]  /*21d0*/  @UP0 UMOV UR36, UR8 ;  /* 0x0000000800240c82 */ /* 0x000fe20008000000 */
[----:B-1----:R-:W-:Y:S05]  /*21e0*/  @!P0 BRA `(.L_x_34) ;  /* 0x0000000000b88947 */ /* 0x002fea0003800000 */
[----:B------:R-:W4:Y:S01]  /*21f0*/  LDC.64 R4, c[0x0][0xb18] ;  /* 0x0002c600ff047b82 */ /* 0x000f220000000a00 */
[----:B------:R-:W-:-:S07]  /*2200*/  ISETP.NE.AND P3, PT, R40, 0x1, PT ;  /* 0x000000012800780c */ /* 0x000fce0003f65270 */
[----:B------:R-:W1:Y:S08]  /*2210*/  LDC.64 R6, c[0x0][0xb10] ;  /* 0x0002c400ff067b82 */ /* 0x000e700000000a00 */
[----:B------:R-:W2:Y:S08]  /*2220*/  LDC R16, c[0x0][0xb20] ;  /* 0x0002c800ff107b82 */ /* 0x000eb00000000800 */
[----:B------:R-:W3:Y:S01]  /*2230*/  LDC R18, c[0x0][0xb0c] ;  /* 0x0002c300ff127b82 */ /* 0x000ee20000000800 */
[----:B----4-:R-:W-:Y:S01]  /*2240*/  IMAD.HI.U32 R17, R0, R5, RZ ;  /* 0x0000000500117227 */ /* 0x010fe200078e00ff */
[----:B------:R-:W-:-:S03]  /*2250*/  ISETP.NE.AND P0, PT, R4, 0x1, PT ;  /* 0x000000010400780c */ /* 0x000fc60003f05270 */
[----:B------:R-:W-:-:S03]  /*2260*/  IMAD.HI.U32 R5, R8, R5, RZ ;  /* 0x0000000508057227 */ /* 0x000fc600078e00ff */
[----:B------:R-:W4:Y:S01]  /*2270*/  LDC.64 R2, c[0x0][0xb28] ;  /* 0x0002ca00ff027b82 */ /* 0x000f220000000a00 */
[----:B-1----:R-:W-:-:S04]  /*2280*/  IMAD.HI.U32 R20, R9, R6, RZ ;  /* 0x0000000609147227 */ /* 0x002fc800078e00ff */
[----:B------:R-:W-:Y:S01]  /*2290*/  IMAD.HI.U32 R22, R11, R6, RZ ;  /* 0x000000060b167227 */ /* 0x000fe200078e00ff */
[----:B------:R-:W-:Y:S02]  /*22a0*/  SHF.R.U32.HI R20, RZ, R7, R20 ;  /* 0x00000007ff147219 */ /* 0x000fe40000011614 */
[-C--:B--2---:R-:W-:Y:S02]  /*22b0*/  SHF.R.U32.HI R17, RZ, R16.reuse, R17 ;  /* 0x00000010ff117219 */ /* 0x084fe40000011611 */
[----:B------:R-:W-:Y:S02]  /*22c0*/  SHF.R.U32.HI R5, RZ, R16, R5 ;  /* 0x00000010ff057219 */ /* 0x000fe40000011605 */
[----:B------:R-:W-:Y:S02]  /*22d0*/  SEL R17, R0, R17, !P0 ;  /* 0x0000001100117207 */ /* 0x000fe40004000000 */
[----:B------:R-:W-:Y:S02]  /*22e0*/  SHF.R.U32.HI R22, RZ, R7, R22 ;  /* 0x00000007ff167219 */ /* 0x000fe40000011616 */
[----:B---3--:R-:W-:-:S02]  /*22f0*/  ISETP.NE.AND P1, PT, R18, 0x1, PT ;  /* 0x000000011200780c */ /* 0x008fc40003f25270 */
[----:B------:R-:W-:Y:S02]  /*2300*/  SEL R5, R8, R5, !P0 ;  /* 0x0000000508057207 */ /* 0x000fe40004000000 */
[----:B------:R-:W-:Y:S02]  /*2310*/  SEL R19, R9, R20, !P1 ;  /* 0x0000001409137207 */ /* 0x000fe40004800000 */
[----:B------:R-:W-:Y:S01]  /*2320*/  SEL R7, R11, R22, !P1 ;  /* 0x000000160b077207 */ /* 0x000fe20004800000 */
[----:B----4-:R-:W-:-:S04]  /*2330*/  IMAD.HI.U32 R20, R17, R2, RZ ;  /* 0x0000000211147227 */ /* 0x010fc800078e00ff */
[----:B------:R-:W-:Y:S01]  /*2340*/  IMAD.HI.U32 R6, R19, R2, RZ ;  /* 0x0000000213067227 */ /* 0x000fe200078e00ff */
[----:B------:R-:W-:-:S04]  /*2350*/  @P3 SHF.R.U32.HI R17, RZ, R3, R20 ;  /* 0x00000003ff113219 */ /* 0x000fc80000011614 */
[----:B------:R-:W-:Y:S01]  /*2360*/  @P3 SHF.R.U32.HI R19, RZ, R3, R6 ;  /* 0x00000003ff133219 */ /* 0x000fe20000011606 */
[----:B------:R-:W-:-:S04]  /*2370*/  IMAD R17, R40, R17, RZ ;  /* 0x0000001128117224 */ /* 0x000fc800078e02ff */
[----:B------:R-:W-:Y:S01]  /*2380*/  IMAD R6, R40, R19, RZ ;  /* 0x0000001328067224 */ /* 0x000fe200078e02ff */
[C---:B------:R-:W-:Y:S02]  /*2390*/  ISETP.GE.AND P0, PT, R5.reuse, R17, PT ;  /* 0x000000110500720c */ /* 0x040fe40003f06270 */
[----:B------:R-:W-:Y:S02]  /*23a0*/  IADD3 R17, PT, PT, -R5, RZ, RZ ;  /* 0x000000ff05117210 */ /* 0x000fe40007ffe1ff */
[----:B------:R-:W-:Y:S01]  /*23b0*/  ISETP.GE.OR P0, PT, R7, R6, P0 ;  /* 0x000000060700720c */ /* 0x000fe20000706670 */
[----:B------:R-:W-:-:S04]  /*23c0*/  IMAD.HI.U32 R6, R5, R2, RZ ;  /* 0x0000000205067227 */ /* 0x000fc800078e00ff */
[----:B------:R-:W-:Y:S01]  /*23d0*/  IMAD R8, R4, R17, R8 ;  /* 0x0000001104087224 */ /* 0x000fe200078e0208 */
[----:B------:R-:W-:-:S04]  /*23e0*/  SHF.R.U32.HI R6, RZ, R3, R6 ;  /* 0x00000003ff067219 */ /* 0x000fc80000011606 */
[----:B------:R-:W-:-:S03]  /*23f0*/  SEL R6, R5, R6, !P3 ;  /* 0x0000000605067207 */ /* 0x000fc60005800000 */
[----:B------:R-:W-:-:S04]  /*2400*/  @!P0 IMAD.HI.U32 R16, R7, R2, RZ ;  /* 0x0000000207108227 */ /* 0x000fc800078e00ff */
[----:B------:R-:W-:Y:S01]  /*2410*/  IMAD.MOV R2, RZ, RZ, -R6 ;  /* 0x000000ffff027224 */ /* 0x000fe200078e0a06 */
[----:B------:R-:W-:-:S03]  /*2420*/  @!P0 SHF.R.U32.HI R16, RZ, R3, R16 ;  /* 0x00000003ff108219 */ /* 0x000fc60000011610 */
[----:B------:R-:W-:Y:S01]  /*2430*/  IMAD R2, R40, R2, R5 ;  /* 0x0000000228027224 */ /* 0x000fe200078e0205 */
        /* <DEDUP_REMOVED lines=9> */
.L_x_34:
[----:B------:R-:W1:Y:S02]  /*24d0*/  LDCU UR8, c[0x0][0xb30] ;  /* 0x00016600ff0877ac */ /* 0x000e640008000800 */
[----:B-1----:R-:W-:-:S09]  /*24e0*/  UISETP.NE.AND UP0, UPT, UR8, 0x1, UPT ;  /* 0x000000010800788c */ /* 0x002fd2000bf05270 */
[----:B------:R-:W-:Y:S05]  /*24f0*/  BRA.U UP0, `(.L_x_35) ;  /* 0x0000000100407547 */ /* 0x000fea000b800000 */
[----:B------:R-:W1:Y:S08]  /*2500*/  LDC.64 R4, c[0x0][0xb10] ;  /* 0x0002c400ff047b82 */ /* 0x000e700000000a00 */
[----:B------:R-:W2:Y:S08]  /*2510*/  LDC.64 R2, c[0x0][0xb18] ;  /* 0x0002c600ff027b82 */ /* 0x000eb00000000a00 */
[----:B------:R-:W3:Y:S08]  /*2520*/  LDC R6, c[0x0][0xb20] ;  /* 0x0002c800ff067b82 */ /* 0x000ef00000000800 */
[----:B------:R-:W4:Y:S01]  /*2530*/  LDC R16, c[0x0][0xb0c] ;  /* 0x0002c300ff107b82 */ /* 0x000f220000000800 */
[----:B-1----:R-:W-:-:S05]  /*2540*/  IMAD.HI.U32 R4, R11, R4, RZ ;  /* 0x000000040b047227 */ /* 0x002fca00078e00ff */
[----:B------:R-:W-:Y:S01]  /*2550*/  SHF.R.U32.HI R4, RZ, R5, R4 ;  /* 0x00000005ff047219 */ /* 0x000fe20000011604 */
[----:B--2---:R-:W-:Y:S01]  /*2560*/  IMAD.HI.U32 R3, R8, R3, RZ ;  /* 0x0000000308037227 */ /* 0x004fe200078e00ff */
[----:B------:R-:W-:-:S04]  /*2570*/  ISETP.NE.AND P0, PT, R2, 0x1, PT ;  /* 0x000000010200780c */ /* 0x000fc80003f05270 */
[----:B---3--:R-:W-:-:S04]  /*2580*/  SHF.R.U32.HI R3, RZ, R6, R3 ;  /* 0x00000006ff037219 */ /* 0x008fc80000011603 */
[----:B------:R-:W-:Y:S02]  /*2590*/  SEL R3, R8, R3, !P0 ;  /* 0x0000000308037207 */ /* 0x000fe40004000000 */
[----:B----4-:R-:W-:-:S04]  /*25a0*/  ISETP.NE.AND P1, PT, R16, 0x1, PT ;  /* 0x000000011000780c */ /* 0x010fc80003f25270 */
[----:B------:R-:W-:-:S05]  /*25b0*/  SEL R4, R11, R4, !P1 ;  /* 0x000000040b047207 */ /* 0x000fca0004800000 */
[----:B------:R-:W-:Y:S02]  /*25c0*/  IMAD.IADD R5, R3, 0x1, -R4 ;  /* 0x0000000103057824 */ /* 0x000fe400078e0a04 */
[----:B------:R-:W-:Y:S02]  /*25d0*/  IMAD.IADD R3, R4, 0x1, -R3 ;  /* 0x0000000104037824 */ /* 0x000fe400078e0a03 */
[----:B------:R-:W-:Y:S02]  /*25e0*/  IMAD R11, R5, R16, R11 ;  /* 0x00000010050b7224 */ /* 0x000fe400078e020b */
[----:B------:R-:W-:-:S07]  /*25f0*/  IMAD R8, R3, R2, R8 ;  /* 0x0000000203087224 */ /* 0x000fce00078e0208 */
.L_x_35:
[----:B------:R-:W-:Y:S01]  /*2600*/  VIADD R14, R14, 0x1 ;  /* 0x000000010e0e7836 */ /* 0x000fe20000000000 */
[----:B------:R-:W-:Y:S01]  /*2610*/  PLOP3.LUT P1, PT, PT, PT, PT, 0x80, 0x8 ;  /* 0x000000000008781c */ /* 0x000fe20003f2f070 */
[----:B------:R-:W-:Y:S02]  /*2620*/  IMAD.IADD R21, R11, 0x1, R90 ;  /* 0x000000010b157824 */ /* 0x000fe400078e025a */
[----:B------:R-:W-:Y:S01]  /*2630*/  IMAD.IADD R20, R8, 0x1, R83 ;  /* 0x0000000108147824 */ /* 0x000fe200078e0253 */
[----:B------:R-:W-:-:S04]  /*2640*/  ISETP.NE.AND P0, PT, R14, 0x2, PT ;  /* 0x000000020e00780c */ /* 0x000fc80003f05270 */
[----:B------:R-:W-:Y:S02]  /*2650*/  SEL R2, RZ, 0x1, P0 ;  /* 0x00000001ff027807 */ /* 0x000fe40000000000 */
[----:B------:R-:W-:Y:S02]  /*2660*/  SEL R14, R14, RZ, P0 ;  /* 0x000000ff0e0e7207 */ /* 0x000fe40000000000 */
[----:B------:R-:W-:Y:S01]  /*2670*/  LOP3.LUT R13, R13, R2, RZ, 0x3c, !PT ;  /* 0x000000020d0d7212 */ /* 0x000fe200078e3cff */
[----:B------:R-:W-:Y:S06]  /*2680*/  @P2 BRA `(.L_x_36) ;  /* 0xfffffff000982947 */ /* 0x000fec000383ffff */
[----:B------:R-:W-:Y:S01]  /*2690*/  UIADD3 UR4, UPT, UPT, UR4, 0x110, URZ ;  /* 0x0000011004047890 */ /* 0x000fe2000fffe0ff */
[----:B------:R-:W-:-:S03]  /*26a0*/  SHF.L.U32 R3, R15, 0x1f, RZ ;  /* 0x0000001f0f037819 */ /* 0x000fc600000006ff */
[----:B------:R-:W-:-:S09]  /*26b0*/  ULEA UR5, UR6, UR4, 0x3 ;  /* 0x0000000406057291 */ /* 0x000fd2000f8e18ff */
[----:B------:R-:W1:Y:S02]  /*26c0*/  SYNCS.PHASECHK.TRANS64.TRYWAIT P0, [UR5], R3 ;  /* 0x00000003ff0075a7 */ /* 0x000e640008001105 */
[----:B-1----:R-:W-:Y:S05]  /*26d0*/  @!P0 BRA `(.L_x_37) ;  /* 0x0000006000088947 */ /* 0x002fea0003800000 */
.L_x_141:
[----:B------:R-:W-:-:S04]  /*26e0*/  UIADD3 UR6, UPT, UPT, UR6, 0x1, URZ ;  /* 0x0000000106067890 */ /* 0x000fc8000fffe0ff */
[----:B------:R-:W-:-:S04]  /*26f0*/  UISETP.NE.AND UP0, UPT, UR6, 0x22, UPT ;  /* 0x000000220600788c */ /* 0x000fc8000bf05270 */
[----:B------:R-:W-:Y:S02]  /*2700*/  USEL UR7, URZ, 0x1, UP0 ;  /* 0x00000001ff077887 */ /* 0x000fe40008000000 */
[----:B------:R-:W-:-:S04]  /*2710*/  USEL UR6, UR6, URZ, UP0 ;  /* 0x000000ff06067287 */ /* 0x000fc80008000000 */
[----:B------:R-:W-:Y:S01]  /*2720*/  ULEA UR5, UR6, UR4, 0x3 ;  /* 0x0000000406057291 */ /* 0x000fe2000f8e18ff */
[----:B------:R-:W-:-:S04]  /*2730*/  LOP3.LUT R2, R15, UR7, RZ, 0x3c, !PT ;  /* 0x000000070f027c12 */ /* 0x000fc8000f8e3cff */
[----:B-1----:R-:W-:-:S04]  /*2740*/  SHF.L.U32 R3, R2, 0x1f, RZ ;  /* 0x0000001f02037819 */ /* 0x002fc800000006ff */
[----:B------:R-:W1:Y:S02]  /*2750*/  SYNCS.PHASECHK.TRANS64.TRYWAIT P0, [UR5], R3 ;  /* 0x00000003ff0075a7 */ /* 0x000e640008001105 */
[----:B-1----:R-:W-:Y:S05]  /*2760*/  @!P0 BRA `(.L_x_38) ;  /* 0x0000005c00fc8947 */ /* 0x002fea0003800000 */
.L_x_143:
        /* <DEDUP_REMOVED lines=9> */
.L_x_145:
        /* <DEDUP_REMOVED lines=9> */
.L_x_147:
        /* <DEDUP_REMOVED lines=9> */
.L_x_149:
        /* <DEDUP_REMOVED lines=9> */
.L_x_151:
        /* <DEDUP_REMOVED lines=9> */
.L_x_153:
        /* <DEDUP_REMOVED lines=9> */
.L_x_155:
        /* <DEDUP_REMOVED lines=9> */
.L_x_157:
        /* <DEDUP_REMOVED lines=9> */
.L_x_159:
        /* <DEDUP_REMOVED lines=9> */
.L_x_161:
        /* <DEDUP_REMOVED lines=9> */
.L_x_163:
        /* <DEDUP_REMOVED lines=9> */
.L_x_165:
        /* <DEDUP_REMOVED lines=9> */
.L_x_167:
        /* <DEDUP_REMOVED lines=9> */
.L_x_169:
        /* <DEDUP_REMOVED lines=9> */
.L_x_171:
        /* <DEDUP_REMOVED lines=9> */
.L_x_173:
        /* <DEDUP_REMOVED lines=9> */
.L_x_175:
        /* <DEDUP_REMOVED lines=9> */
.L_x_177:
        /* <DEDUP_REMOVED lines=9> */
.L_x_179:
        /* <DEDUP_REMOVED lines=9> */
.L_x_181:
        /* <DEDUP_REMOVED lines=9> */
.L_x_183:
        /* <DEDUP_REMOVED lines=9> */
.L_x_185:
        /* <DEDUP_REMOVED lines=9> */
.L_x_187:
        /* <DEDUP_REMOVED lines=9> */
.L_x_189:
        /* <DEDUP_REMOVED lines=9> */
.L_x_191:
        /* <DEDUP_REMOVED lines=9> */
.L_x_193:
        /* <DEDUP_REMOVED lines=9> */
.L_x_195:
        /* <DEDUP_REMOVED lines=9> */
.L_x_197:
        /* <DEDUP_REMOVED lines=9> */
.L_x_199:
        /* <DEDUP_REMOVED lines=9> */
.L_x_201:
        /* <DEDUP_REMOVED lines=9> */
.L_x_203:
        /* <DEDUP_REMOVED lines=9> */
.L_x_205:
[----:B------:R-:W-:-:S04]  /*38e0*/  UIADD3 UR6, UPT, UPT, UR6, 0x1, URZ ;  /* 0x0000000106067890 */ /* 0x000fc8000fffe0ff */
[----:B------:R-:W-:-:S04]  /*38f0*/  UISETP.NE.AND UP0, UPT, UR6, 0x22, UPT ;  /* 0x000000220600788c */ /* 0x000fc8000bf05270 */
[----:B------:R-:W-:Y:S02]  /*3900*/  USEL UR5, URZ, 0x1, UP0 ;  /* 0x00000001ff057887 */ /* 0x000fe40008000000 */
[----:B------:R-:W-:-:S04]  /*3910*/  USEL UR6, UR6, URZ, UP0 ;  /* 0x000000ff06067287 */ /* 0x000fc80008000000 */
[----:B------:R-:W-:Y:S01]  /*3920*/  ULEA UR6, UR6, UR4, 0x3 ;  /* 0x0000000406067291 */ /* 0x000fe2000f8e18ff */
[----:B-1----:R-:W-:-:S04]  /*3930*/  LOP3.LUT R3, R2, UR5, RZ, 0x3c, !PT ;  /* 0x0000000502037c12 */ /* 0x002fc8000f8e3cff */
[----:B------:R-:W-:Y:S01]  /*3940*/  SHF.L.U32 R3, R3, 0x1f, RZ ;  /* 0x0000001f03037819 */ /* 0x000fe200000006ff */
[----:B----4-:R-:W-:-:S07]  /*3950*/  IMAD.U32 R0, RZ, RZ, UR6 ;  /* 0x00000006ff007e24 */ /* 0x010fce000f8e00ff */
.L_x_70:
[----:B-1----:R1:W2:Y:S02]  /*3960*/  SYNCS.PHASECHK.TRANS64.TRYWAIT P0, [R0+URZ], R3 ;  /* 0x00000003000075a7 */ /* 0x0022a400080011ff */
[----:B--2---:R-:W-:Y:S05]  /*3970*/  @!P0 NANOSLEEP.SYNCS 0x989680 ;  /* 0x009896800000895d */ /* 0x004fea0003900000 */
[----:B------:R-:W2:Y:S02]  /*3980*/  @!P0 SYNCS.PHASECHK.TRANS64 P0, [R0+URZ], R3 ;  /* 0x00000003000085a7 */ /* 0x000ea400080010ff */
[----:B--2---:R-:W-:Y:S05]  /*3990*/  @P0 EXIT ;  /* 0x000000000000094d */ /* 0x004fea0003800000 */
[----:B------:R-:W-:Y:S05]  /*39a0*/  BRA `(.L_x_70) ;  /* 0xfffffffc00ec7947 */ /* 0x000fea000383ffff */
.L_x_18:
[----:B------:R-:W-:-:S04]  /*39b0*/  UISETP.NE.AND UP1, UPT, UR37, URZ, UPT ;  /* 0x000000ff2500728c */ /* 0x000fc8000bf25270 */
[----:B------:R-:W-:-:S09]  /*39c0*/  UISETP.NE.OR UP1, UPT, UR8, 0x1, UP1 ;  /* 0x000000010800788c */ /* 0x000fd20008f25670 */
[----:B------:R-:W-:Y:S05]  /*39d0*/  BRA.U UP1, `(.L_x_71) ;  /* 0x0000000501487547 */ /* 0x000fea000b800000 */
[----:B------:R-:W-:Y:S01]  /*39e0*/  ISETP.NE.AND P2, PT, R2, RZ, PT ;  /* 0x000000ff0200720c */ /* 0x000fe20003f45270 */
[----:B------:R-:W-:Y:S01]  /*39f0*/  IMAD.MOV.U32 R12, RZ, RZ, 0x1 ;  /* 0x00000001ff0c7424 */ /* 0x000fe200078e00ff */
[----:B------:R-:W-:Y:S02]  /*3a00*/  CS2R R10, SRZ ;  /* 0x00000000000a7805 */ /* 0x000fe4000001ff00 */
[----:B------:R-:W-:Y:S01]  /*3a10*/  CS2R R8, SRZ ;  /* 0x0000000000087805 */ /* 0x000fe2000001ff00 */
[----:B------:R-:W-:Y:S01]  /*3a20*/  UMOV UR4, 0x400 ;  /* 0x0000040000047882 */ /* 0x000fe20000000000 */
[----:B------:R-:W-:Y:S01]  /*3a30*/  UMOV UR6, URZ ;  /* 0x000000ff00067c82 */ /* 0x000fe20008000000 */
[----:B------:R-:W-:-:S12]  /*3a40*/  ULEA UR37, UR37, UR4, 0x18 ;  /* 0x0000000425257291 */ /* 0x000fd8000f8ec0ff */
.L_x_75:
[----:B------:R-:W-:Y:S02]  /*3a50*/  LEA R0, R8, UR37, 0x3 ;  /* 0x0000002508007c11 */ /* 0x000fe4000f8e18ff */
[----:B------:R-:W-:-:S03]  /*3a60*/  SHF.L.U32 R5, R9, 0x1f, RZ ;  /* 0x0000001f09057819 */ /* 0x000fc600000006ff */
[----:B------:R-:W-:Y:S01]  /*3a70*/  VIADD R4, R0, 0x2c0 ;  /* 0x000002c000047836 */ /* 0x000fe20000000000 */
[----:B------:R-:W1:Y:S02]  /*3a80*/  SYNCS.PHASECHK.TRANS64.TRYWAIT P0, [R0+URZ+0x2b0], R5 ;  /* 0x0002b005000075a7 */ /* 0x000e6400080011ff */
[----:B-1----:R-:W-:Y:S05]  /*3a90*/  @!P0 BRA `(.L_x_72) ;  /* 0x0000005800308947 */ /* 0x002fea0003800000 */
.L_x_206:
[----:B------:R-:W-:Y:S01]  /*3aa0*/  ULEA UR5, UR6, UR37, 0x3 ;  /* 0x0000002506057291 */ /* 0x000fe2000f8e18ff */
[----:B------:R-:W-:Y:S02]  /*3ab0*/  PRMT R4, RZ, 0x654, R4 ;  /* 0x00000654ff047816 */ /* 0x000fe40000000004 */
[----:B-1----:R-:W-:Y:S01]  /*3ac0*/  SHF.L.U32 R5, R12, 0x1f, RZ ;  /* 0x0000001f0c057819 */ /* 0x002fe200000006ff */
[----:B------:R-:W-:Y:S01]  /*3ad0*/  UIADD3 UR4, UPT, UPT, UR5, 0x250, URZ ;  /* 0x0000025005047890 */ /* 0x000fe2000fffe0ff */
[----:B------:R1:W-:Y:S05]  /*3ae0*/  SYNCS.ARRIVE.TRANS64.RED.A1T0 RZ, [R4+URZ], RZ ;  /* 0x000000ff04ff79a7 */ /* 0x0003ea00081004ff */
[----:B------:R-:W-:Y:S01]  /*3af0*/  IMAD.U32 R7, RZ, RZ, UR4 ;  /* 0x00000004ff077e24 */ /* 0x000fe2000f8e00ff */
[----:B------:R-:W2:Y:S04]  /*3b00*/  SYNCS.PHASECHK.TRANS64.TRYWAIT P0, [UR5+0x260], R5 ;  /* 0x00026005ff0075a7 */ /* 0x000ea80008001105 */
[----:B------:R-:W-:Y:S01]  /*3b10*/  PRMT R6, R2, 0x654, R7 ;  /* 0x0000065402067816 */ /* 0x000fe20000000007 */
[----:B-1----:R-:W-:Y:S01]  /*3b20*/  @!P2 IMAD.MOV.U32 R4, RZ, RZ, 0x10 ;  /* 0x00000010ff04a424 */ /* 0x002fe200078e00ff */
[----:B--2---:R-:W-:Y:S06]  /*3b30*/  @!P0 BRA `(.L_x_73) ;  /* 0x00000058001c8947 */ /* 0x004fec0003800000 */
.L_x_208:
[----:B------:R-:W-:Y:S01]  /*3b40*/  ULEA UR4, UR6, UR37, 0x4 ;  /* 0x0000002506047291 */ /* 0x000fe2000f8e20ff */
[----:B------:R-:W-:Y:S01]  /*3b50*/  SEL R3, R6, R3, !P2 ;  /* 0x0000000306037207 */ /* 0x000fe20005000000 */
[----:B------:R-:W-:Y:S01]  /*3b60*/  UIADD3 UR5, UPT, UPT, UR5, 0x250, URZ ;  /* 0x0000025005057890 */ /* 0x000fe2000fffe0ff */
[----:B-1----:R-:W-:Y:S01]  /*3b70*/  LEA R0, R11, UR37, 0x3 ;  /* 0x000000250b007c11 */ /* 0x002fe2000f8e18ff */
[----:B------:R-:W-:Y:S01]  /*3b80*/  UIADD3 UR4, UPT, UPT, UR4, 0x2e0, URZ ;  /* 0x000002e004047890 */ /* 0x000fe2000fffe0ff */
[----:B------:R-:W-:Y:S01]  /*3b90*/  SHF.L.U32 R5, R10, 0x1f, RZ ;  /* 0x0000001f0a057819 */ /* 0x000fe200000006ff */
[----:B------:R1:W-:Y:S01]  /*3ba0*/  @!P2 SYNCS.ARRIVE.TRANS64.RED RZ, [R3+URZ], R4 ;  /* 0x0000000403ffa9a7 */ /* 0x0003e200080004ff */
[----:B------:R-:W-:Y:S01]  /*3bb0*/  UIADD3 UR6, UPT, UPT, UR6, 0x1, URZ ;  /* 0x0000000106067890 */ /* 0x000fe2000fffe0ff */
[----:B------:R-:W-:-:S03]  /*3bc0*/  VIADD R8, R8, 0x1 ;  /* 0x0000000108087836 */ /* 0x000fc60000000000 */
[----:B------:R-:W-:Y:S02]  /*3bd0*/  UISETP.NE.AND UP0, UPT, UR6, 0x2, UPT ;  /* 0x000000020600788c */ /* 0x000fe4000bf05270 */
[----:B------:R-:W-:Y:S06]  /*3be0*/  UGETNEXTWORKID.BROADCAST [UR4], [UR5] ;  /* 0x00000000040073ca */ /* 0x000fec0008000100 */
[----:B------:R-:W-:Y:S01]  /*3bf0*/  USEL UR4, URZ, 0x1, UP0 ;  /* 0x00000001ff047887 */ /* 0x000fe20008000000 */
[----:B------:R-:W-:Y:S01]  /*3c00*/  ISETP.NE.AND P0, PT, R8, 0x2, PT ;  /* 0x000000020800780c */ /* 0x000fe20003f05270 */
[----:B------:R-:W-:Y:S01]  /*3c10*/  USEL UR6, UR6, URZ, UP0 ;  /* 0x000000ff06067287 */ /* 0x000fe20008000000 */
[----:B------:R-:W2:Y:S03]  /*3c20*/  SYNCS.PHASECHK.TRANS64.TRYWAIT P1, [R0+URZ+0x250], R5 ;  /* 0x00025005000075a7 */ /* 0x000ea600080211ff */
[----:B------:R-:W-:Y:S01]  /*3c30*/  LOP3.LUT R12, R12, UR4, RZ, 0x3c, !PT ;  /* 0x000000040c0c7c12 */ /* 0x000fe2000f8e3cff */
[----:B-12---:R-:W-:Y:S07]  /*3c40*/  @!P1 BRA `(.L_x_74) ;  /* 0x0000005400f09947 */ /* 0x006fee0003800000 */
.L_x_209:
[C---:B------:R-:W-:Y:S01]  /*3c50*/  LEA R4, R11.reuse, UR37, 0x4 ;  /* 0x000000250b047c11 */ /* 0x040fe2000f8e20ff */
[----:B-1----:R-:W-:Y:S01]  /*3c60*/  VIADD R0, R0, 0x260 ;  /* 0x0000026000007836 */ /* 0x002fe20000000000 */
[----:B------:R-:W-:Y:S01]  /*3c70*/  SEL R8, R8, RZ, P0 ;  /* 0x000000ff08087207 */ /* 0x000fe20000000000 */
[----:B------:R-:W-:-:S03]  /*3c80*/  VIADD R11, R11, 0x1 ;  /* 0x000000010b0b7836 */ /* 0x000fc60000000000 */
[----:B------:R-:W1:Y:S01]  /*3c90*/  LDS.128 R4, [R4+0x2e0] ;  /* 0x0002e00004047984 */ /* 0x000e620000000c00 */
[----:B------:R-:W-:Y:S02]  /*3ca0*/  PRMT R0, RZ, 0x654, R0 ;  /* 0x00000654ff007816 */ /* 0x000fe40000000000 */
[C---:B------:R-:W-:Y:S01]  /*3cb0*/  ISETP.NE.AND P1, PT, R11.reuse, 0x2, PT ;  /* 0x000000020b00780c */ /* 0x040fe20003f25270 */
[----:B------:R-:W-:Y:S01]  /*3cc0*/  @!PT LDS RZ, [RZ] ;  /* 0x00000000fffff984 */ /* 0x000fe20000000800 */
[----:B------:R-:W-:Y:S01]  /*3cd0*/  @!PT LDS RZ, [RZ] ;  /* 0x00000000fffff984 */ /* 0x000fe20000000800 */
[----:B------:R-:W-:Y:S01]  /*3ce0*/  @!PT LDS RZ, [RZ] ;  /* 0x00000000fffff984 */ /* 0x000fe20000000800 */
[----:B------:R-:W-:Y:S01]  /*3cf0*/  @!PT LDS RZ, [RZ] ;  /* 0x00000000fffff984 */ /* 0x000fe20000000800 */
[----:B------:R2:W-:Y:S06]  /*3d00*/  MEMBAR.ALL.CTA ;  /* 0x0000000000007992 */ /* 0x0005ec0000008000 */
[----:B--2---:R-:W2:Y:S01]  /*3d10*/  FENCE.VIEW.ASYNC.S ;  /* 0x00000000000073c6 */ /* 0x004ea20000000000 */
[----:B------:R-:W-:Y:S01]  /*3d20*/  SEL R11, R11, RZ, P1 ;  /* 0x000000ff0b0b7207 */ /* 0x000fe20000800000 */
[----:B--2---:R2:W-:Y:S01]  /*3d30*/  SYNCS.ARRIVE.TRANS64.RED.A1T0 RZ, [R0+URZ], RZ ;  /* 0x000000ff00ff79a7 */ /* 0x0045e200081004ff */
[----:B-1----:R-:W-:-:S02]  /*3d40*/  LOP3.LUT P3, RZ, R6, 0x1, RZ, 0xc0, !PT ;  /* 0x0000000106ff7812 */ /* 0x002fc4000786c0ff */
[----:B------:R-:W-:-:S04]  /*3d50*/  SEL R5, RZ, 0x1, P1 ;  /* 0x00000001ff057807 */ /* 0x000fc80000800000 */
[----:B------:R-:W-:Y:S02]  /*3d60*/  LOP3.LUT R10, R10, R5, RZ, 0x3c, !PT ;  /* 0x000000050a0a7212 */ /* 0x000fe400078e3cff */
[----:B--2---:R-:W-:-:S04]  /*3d70*/  SEL R0, RZ, 0x1, P0 ;  /* 0x00000001ff007807 */ /* 0x004fc80000000000 */
[----:B------:R-:W-:Y:S01]  /*3d80*/  LOP3.LUT R9, R9, R0, RZ, 0x3c, !PT ;  /* 0x0000000009097212 */ /* 0x000fe200078e3cff */
[----:B------:R-:W-:Y:S06]  /*3d90*/  @P3 BRA `(.L_x_75) ;  /* 0xfffffffc002c3947 */ /* 0x000fec000383ffff */
[----:B------:R-:W-:Y:S01]  /*3da0*/  ULEA UR5, UR6, UR37, 0x3 ;  /* 0x0000002506057291 */ /* 0x000fe2000f8e18ff */
[----:B------:R-:W-:-:S08]  /*3db0*/  SHF.L.U32 R3, R12, 0x1f, RZ ;  /* 0x0000001f0c037819 */ /* 0x000fd000000006ff */
[----:B------:R-:W1:Y:S02]  /*3dc0*/  SYNCS.PHASECHK.TRANS64 P0, [UR5+0x260], R3 ;  /* 0x00026003ff0075a7 */ /* 0x000e640008001005 */
[----:B-1----:R-:W-:Y:S05]  /*3dd0*/  @P0 BRA `(.L_x_76) ;  /* 0x0000000000080947 */ /* 0x002fea0003800000 */
[----:B------:R-:W1:Y:S02]  /*3de0*/  SYNCS.PHASECHK.TRANS64.TRYWAIT P0, [UR5+0x260], R3 ;  /* 0x00026003ff0075a7 */ /* 0x000e640008001105 */
[----:B-1----:R-:W-:Y:S05]  /*3df0*/  @!P0 BRA `(.L_x_77) ;  /* 0x0000005400988947 */ /* 0x002fea0003800000 */
.L_x_76:
[----:B------:R-:W-:-:S04]  /*3e00*/  UIADD3 UR4, UPT, UPT, UR6, 0x1, URZ ;  /* 0x0000000106047890 */ /* 0x000fc8000fffe0ff */
[----:B------:R-:W-:-:S04]  /*3e10*/  UISETP.NE.AND UP0, UPT, UR4, 0x2, UPT ;  /* 0x000000020400788c */ /* 0x000fc8000bf05270 */
[----:B------:R-:W-:Y:S02]  /*3e20*/  USEL UR7, URZ, 0x1, UP0 ;  /* 0x00000001ff077887 */ /* 0x000fe40008000000 */
[----:B------:R-:W-:-:S04]  /*3e30*/  USEL UR4, UR4, URZ, UP0 ;  /* 0x000000ff04047287 */ /* 0x000fc80008000000 */
[----:B------:R-:W-:Y:S01]  /*3e40*/  ULEA UR4, UR4, UR37, 0x3 ;  /* 0x0000002504047291 */ /* 0x000fe2000f8e18ff */
[----:B-1----:R-:W-:-:S04]  /*3e50*/  LOP3.LUT R3, R12, UR7, RZ, 0x3c, !PT ;  /* 0x000000070c037c12 */ /* 0x002fc8000f8e3cff */
[----:B------:R-:W-:-:S04]  /*3e60*/  SHF.L.U32 R0, R3, 0x1f, RZ ;  /* 0x0000001f03007819 */ /* 0x000fc800000006ff */
[----:B------:R-:W1:Y:S02]  /*3e70*/  SYNCS.PHASECHK.TRANS64 P0, [UR4+0x260], R0 ;  /* 0x00026000ff0075a7 */ /* 0x000e640008001004 */
[----:B-1----:R-:W-:Y:S05]  /*3e80*/  @P0 EXIT ;  /* 0x000000000000094d */ /* 0x002fea0003800000 */
[----:B------:R-:W-:Y:S02]  /*3e90*/  SHF.L.U32 R3, R3, 0x1f, RZ ;  /* 0x0000001f03037819 */ /* 0x000fe400000006ff */
[----:B------:R-:W-:-:S07]  /*3ea0*/  MOV R0, UR4 ;  /* 0x0000000400007c02 */ /* 0x000fce0008000f00 */
.L_x_78:
[----:B-1----:R1:W2:Y:S02]  /*3eb0*/  SYNCS.PHASECHK.TRANS64.TRYWAIT P0, [R0+URZ+0x260], R3 ;  /* 0x00026003000075a7 */ /* 0x0022a400080011ff */
[----:B--2---:R-:W-:Y:S05]  /*3ec0*/  @!P0 NANOSLEEP.SYNCS 0x989680 ;  /* 0x009896800000895d */ /* 0x004fea0003900000 */
[----:B------:R-:W2:Y:S02]  /*3ed0*/  @!P0 SYNCS.PHASECHK.TRANS64 P0, [R0+URZ+0x260], R3 ;  /* 0x00026003000085a7 */ /* 0x000ea400080010ff */
[----:B--2---:R-:W-:Y:S05]  /*3ee0*/  @P0 EXIT ;  /* 0x000000000000094d */ /* 0x004fea0003800000 */
[----:B------:R-:W-:Y:S05]  /*3ef0*/  BRA `(.L_x_78) ;  /* 0xfffffffc00ec7947 */ /* 0x000fea000383ffff */
.L_x_71:
[----:B------:R-:W-:-:S09]  /*3f00*/  UISETP.NE.AND UP1, UPT, UR8, URZ, UPT ;  /* 0x000000ff0800728c */ /* 0x000fd2000bf25270 */
[----:B------:R-:W-:Y:S05]  /*3f10*/  BRA.U UP1, `(.L_x_79) ;  /* 0x0000000d01787547 */ /* 0x000fea000b800000 */
[----:B------:R-:W-:Y:S01]  /*3f20*/  UMOV UR4, 0x40 ;  /* 0x0000004000047882 */ /* 0x000fe20000000000 */
[----:B------:R-:W-:Y:S01]  /*3f30*/  NOP ;  /* 0x0000000000007918 */ /* 0x000fe20000000000 */
[----:B------:R-:W-:Y:S01]  /*3f40*/  ULEA UR4, UR37, UR4, 0x18 ;  /* 0x0000000425047291 */ /* 0x000fe2000f8ec0ff */
[----:B------:R-:W-:Y:S02]  /*3f50*/  UMOV UR5, 0x400 ;  /* 0x0000040000057882 */ /* 0x000fe40000000000 */
[----:B------:R-:W-:-:S06]  /*3f60*/  ULEA UR37, UR37, UR5, 0x18 ;  /* 0x0000000525257291 */ /* 0x000fcc000f8ec0ff */
[----:B------:R-:W1:Y:S02]  /*3f70*/  LDS.U8 R0, [UR4+0x1c] ;  /* 0x00001c04ff007984 */ /* 0x000e640008000000 */
[----:B-1----:R-:W-:-:S13]  /*3f80*/  ISETP.NE.AND P0, PT, R0, RZ, PT ;  /* 0x000000ff0000720c */ /* 0x002fda0003f05270 */
[----:B------:R-:W-:Y:S05]  /*3f90*/  @P0 BRA `(.L_x_80) ;  /* 0x0000000000580947 */ /* 0x000fea0003800000 */
[----:B------:R-:W-:-:S13]  /*3fa0*/  ELECT P0, URZ, PT ;  /* 0x0000000000ff782f */ /* 0x000fda0003800000 */
[----:B------:R-:W-:Y:S05]  /*3fb0*/  @!P0 BRA `(.L_x_81) ;  /* 0x0000000000608947 */ /* 0x000fea0003800000 */
[----:B------:R-:W-:Y:S01]  /*3fc0*/  UMOV UR5, 0x10 ;  /* 0x0000001000057882 */ /* 0x000fe20000000000 */
[----:B------:R-:W-:Y:S01]  /*3fd0*/  HFMA2 R0, -RZ, RZ, 0, 5.9604644775390625e-08 ;  /* 0x00000001ff007431 */ /* 0x000fe200000001ff */
[----:B------:R-:W-:-:S03]  /*3fe0*/  MOV R2, 0xffff ;  /* 0x0000ffff00027802 */ /* 0x000fc60000000f00 */
[----:B------:R-:W-:Y:S04]  /*3ff0*/  DEPBAR.LE SB1, 0x36 ;  /* 0x00009d800000791a */ /* 0x000fe80000000000 */
[----:B------:R-:W1:Y:S02]  /*4000*/  UTCATOMSWS.FIND_AND_SET.ALIGN UP0, UR5, UR5 ;  /* 0x00000005000575e3 */ /* 0x000e640008000800 */
[----:B-1----:R-:W-:Y:S01]  /*4010*/  MOV R3, UR5 ;  /* 0x0000000500037c02 */ /* 0x002fe20008000f00 */
[----:B------:R-:W-:Y:S06]  /*4020*/  BRA.U UP0, `(.L_x_82) ;  /* 0x0000000100187547 */ /* 0x000fec000b800000 */
.L_x_83:
[----:B------:R-:W-:Y:S05]  /*4030*/  NANOSLEEP 0x64 ;  /* 0x000000640000795d */ /* 0x000fea0003800000 */
[----:B------:R-:W-:-:S05]  /*4040*/  UMOV UR5, 0x10 ;  /* 0x0000001000057882 */ /* 0x000fca0000000000 */
[----:B------:R-:W-:Y:S04]  /*4050*/  DEPBAR.LE SB1, 0x36 ;  /* 0x00009d800000791a */ /* 0x000fe80000000000 */
[----:B------:R-:W1:Y:S02]  /*4060*/  UTCATOMSWS.FIND_AND_SET.ALIGN UP0, UR5, UR5 ;  /* 0x00000005000575e3 */ /* 0x000e640008000800 */
[----:B-1----:R-:W-:Y:S01]  /*4070*/  MOV R3, UR5 ;  /* 0x0000000500037c02 */ /* 0x002fe20008000f00 */
[----:B------:R-:W-:Y:S05]  /*4080*/  BRA.U !UP0, `(.L_x_83) ;  /* 0xfffffffd08e87547 */ /* 0x000fea000b83ffff */
.L_x_82:
[-C--:B------:R-:W-:Y:S02]  /*4090*/  SHF.L.U32 R2, R2, R3.reuse, RZ ;  /* 0x0000000302027219 */ /* 0x080fe400000006ff */
[----:B------:R-:W-:Y:S01]  /*40a0*/  SHF.L.U32 R0, R0, R3, RZ ;  /* 0x0000000300007219 */ /* 0x000fe200000006ff */
[----:B------:R-:W-:Y:S02]  /*40b0*/  IMAD.SHL.U32 R3, R3, 0x20, RZ ;  /* 0x0000002003037824 */ /* 0x000fe400078e00ff */
[----:B------:R1:W-:Y:S04]  /*40c0*/  ATOMS.OR RZ, [UR4+0x14], R2 ;  /* 0x00001402ffff798c */ /* 0x0003e8000b000004 */
[----:B------:R1:W-:Y:S04]  /*40d0*/  ATOMS.OR RZ, [UR4+0x18], R0 ;  /* 0x00001800ffff798c */ /* 0x0003e8000b000004 */
[----:B------:R1:W-:Y:S01]  /*40e0*/  STS [UR37+0x300], R3 ;  /* 0x00030003ff007988 */ /* 0x0003e20008000825 */
[----:B------:R-:W-:Y:S05]  /*40f0*/  BRA `(.L_x_81) ;  /* 0x0000000000107947 */ /* 0x000fea0003800000 */
.L_x_80:
[----:B------:R-:W-:Y:S02]  /*4100*/  MOV R0, 0xffffffff ;  /* 0xffffffff00007802 */ /* 0x000fe40000000f00 */
[----:B------:R-:W-:-:S03]  /*4110*/  MOV R2, 0x4140 ;  /* 0x0000414000027802 */ /* 0x000fc60000000f00 */
[----:B------:R1:W-:Y:S04]  /*4120*/  STS [UR37+0x300], R0 ;  /* 0x00030000ff007988 */ /* 0x0003e80008000825 */
[----:B-1-3-5:R-:W-:Y:S05]  /*4130*/  CALL.REL.NOINC `($__internal_1_$__cuda_sm10x_tcgen05_guardrail_trap_phase_invalid_during_alloc) ;  /* 0x0000005800547944 */ /* 0x02afea0003c00000 */
.L_x_81:
[----:B------:R-:W-:Y:S05]  /*4140*/  WARPSYNC.ALL ;  /* 0x0000000000007948 */ /* 0x000fea0003800000 */
[----:B------:R-:W2:Y:S01]  /*4150*/  S2UR UR6, SR_CgaCtaId ;  /* 0x00000000000679c3 */ /* 0x000ea20000008800 */
[----:B------:R-:W-:Y:S01]  /*4160*/  UMOV UR4, 0x400 ;  /* 0x0000040000047882 */ /* 0x000fe20000000000 */
[----:B------:R-:W-:-:S06]  /*4170*/  NOP ;  /* 0x0000000000007918 */ /* 0x000fcc0000000000 */
[----:B------:R-:W-:Y:S06]  /*4180*/  BAR.ARV 0x6, 0xa0 ;  /* 0x0182800000007b1d */ /* 0x000fec0000002000 */
[----:B------:R-:W4:Y:S01]  /*4190*/  LDCU UR7, c[0x0][0x38c] ;  /* 0x00007180ff0777ac */ /* 0x000f220008000800 */
[----:B------:R-:W-:Y:S01]  /*41a0*/  IMAD.MOV.U32 R11, RZ, RZ, 0x1 ;  /* 0x00000001ff0b7424 */ /* 0x000fe200078e00ff */
[----:B------:R-:W-:Y:S01]  /*41b0*/  CS2R R8, SRZ ;  /* 0x0000000000087805 */ /* 0x000fe2000001ff00 */
[----:B------:R-:W-:Y:S01]  /*41c0*/  IMAD.MOV.U32 R10, RZ, RZ, RZ ;  /* 0x000000ffff0a7224 */ /* 0x000fe200078e00ff */
[----:B------:R-:W-:Y:S01]  /*41d0*/  UMOV UR18, URZ ;  /* 0x000000ff00127c82 */ /* 0x000fe20008000000 */
[----:B------:R-:W-:Y:S01]  /*41e0*/  UMOV UR17, URZ ;  /* 0x000000ff00117c82 */ /* 0x000fe20008000000 */
[----:B------:R-:W-:Y:S01]  /*41f0*/  UMOV UR20, 0x0 ;  /* 0x0000000000147882 */ /* 0x000fe20000000000 */
[----:B------:R-:W-:Y:S01]  /*4200*/  UMOV UR21, 0x42004a0 ;  /* 0x042004a000157882 */ /* 0x000fe20000000000 */
[----:B--2---:R-:W-:Y:S01]  /*4210*/  ULEA UR6, UR6, UR4, 0x18 ;  /* 0x0000000406067291 */ /* 0x004fe2000f8ec0ff */
[----:B------:R-:W2:Y:S03]  /*4220*/  LDCU UR4, c[0x0][0x38c] ;  /* 0x00007180ff0477ac */ /* 0x000ea60008000800 */
[----:B------:R-:W-:-:S02]  /*4230*/  UIADD3 UR11, UPT, UPT, UR6, 0x4600, URZ ;  /* 0x00004600060b7890 */ /* 0x000fc4000fffe0ff */
[----:B----4-:R-:W-:-:S03]  /*4240*/  UIADD3 UR7, UPT, UPT, UR7, 0x1f, URZ ;  /* 0x0000001f07077890 */ /* 0x010fc6000fffe0ff */
[----:B-1----:R-:W1:Y:S01]  /*4250*/  LDS R0, [UR6+0x300] ;  /* 0x00030006ff007984 */ /* 0x002e620008000800 */
[----:B------:R-:W-:Y:S02]  /*4260*/  UIADD3 UR12, UPT, UPT, UR6, 0x15600, URZ ;  /* 0x00015600060c7890 */ /* 0x000fe4000fffe0ff */
[----:B------:R-:W-:Y:S02]  /*4270*/  USHF.R.S32.HI UR5, URZ, 0x1f, UR7 ;  /* 0x0000001fff057899 */ /* 0x000fe40008011407 */
[----:B------:R-:W-:Y:S02]  /*4280*/  USHF.R.U32.HI UR11, URZ, 0x4, UR11 ;  /* 0x00000004ff0b7899 */ /* 0x000fe4000801160b */
[----:B------:R-:W-:Y:S02]  /*4290*/  ULEA.HI UR5, UR5, UR7, URZ, 0x5 ;  /* 0x0000000705057291 */ /* 0x000fe4000f8f28ff */
[----:B------:R-:W-:Y:S02]  /*42a0*/  USHF.R.U32.HI UR12, URZ, 0x4, UR12 ;  /* 0x00000004ff0c7899 */ /* 0x000fe4000801160c */
[----:B------:R-:W-:-:S02]  /*42b0*/  USHF.R.S32.HI UR5, URZ, 0x5, UR5 ;  /* 0x00000005ff057899 */ /* 0x000fc40008011405 */
[----:B------:R-:W-:Y:S02]  /*42c0*/  ULOP3.LUT UR11, UR11, 0x3fff, URZ, 0xc0, !UPT ;  /* 0x00003fff0b0b7892 */ /* 0x000fe4000f8ec0ff */
[----:B------:R-:W-:Y:S02]  /*42d0*/  UISETP.LT.AND UP0, UPT, UR5, 0x1, UPT ;  /* 0x000000010500788c */ /* 0x000fe4000bf01270 */
[----:B------:R-:W-:Y:S02]  /*42e0*/  ULOP3.LUT UR12, UR12, 0x3fff, URZ, 0xc0, !UPT ;  /* 0x00003fff0c0c7892 */ /* 0x000fe4000f8ec0ff */
[----:B------:R-:W-:Y:S02]  /*42f0*/  USEL UR10, UR5, 0x1, !UP0 ;  /* 0x00000001050a7887 */ /* 0x000fe4000c000000 */
[----:B------:R-:W-:Y:S02]  /*4300*/  ULOP3.LUT UR11, UR11, 0x10000, URZ, 0xfc, !UPT ;  /* 0x000100000b0b7892 */ /* 0x000fe4000f8efcff */
[----:B------:R-:W-:-:S02]  /*4310*/  ULOP3.LUT UR12, UR12, 0x10000, URZ, 0xfc, !UPT ;  /* 0x000100000c0c7892 */ /* 0x000fc4000f8efcff */
[----:B------:R-:W-:Y:S02]  /*4320*/  UIADD3 UR10, UPT, UPT, -UR10, URZ, URZ ;  /* 0x000000ff0a0a7290 */ /* 0x000fe4000fffe1ff */
[----:B--2---:R-:W-:Y:S01]  /*4330*/  UISETP.GE.AND UP3, UPT, UR4, 0x1, UPT ;  /* 0x000000010400788c */ /* 0x004fe2000bf66270 */
[----:B-1----:R-:W-:-:S15]  /*4340*/  R2UR UR19, R0 ;  /* 0x00000000001372ca */ /* 0x002fde00000e0000 */
.L_x_90:
[----:B------:R-:W-:Y:S02]  /*4350*/  LEA R0, R10, UR6, 0x3 ;  /* 0x000000060a007c11 */ /* 0x000fe4000f8e18ff */
[----:B------:R-:W-:Y:S02]  /*4360*/  SHF.L.U32 R5, R9, 0x1f, RZ ;  /* 0x0000001f09057819 */ /* 0x000fe400000006ff */
[----:B------:R-:W-:Y:S01]  /*4370*/  PLOP3.LUT P0, PT, PT, PT, UP3, 0x80, 0x8 ;  /* 0x000000000008781c */ /* 0x000fe20003f0f038 */
[----:B------:R-:W-:Y:S01]  /*4380*/  VIADD R3, R0, 0x260 ;  /* 0x0000026000037836 */ /* 0x000fe20000000000 */
[----:B-1----:R-:W1:Y:S02]  /*4390*/  SYNCS.PHASECHK.TRANS64.TRYWAIT P1, [R0+URZ+0x250], R5 ;  /* 0x00025005000075a7 */ /* 0x002e6400080211ff */
[----:B-1--4-:R-:W-:Y:S09]  /*43a0*/  @!P1 BRA `(.L_x_84) ;  /* 0x0000005000449947 */ /* 0x012ff20003800000 */
.L_x_211:
[----:B------:R-:W-:Y:S01]  /*43b0*/  LEA R4, R10, UR6, 0x4 ;  /* 0x000000060a047c11 */ /* 0x000fe2000f8e20ff */
[----:B------:R-:W-:Y:S01]  /*43c0*/  @UP3 ULEA UR4, UR17, UR6, 0x3 ;  /* 0x0000000611043291 */ /* 0x000fe2000f8e18ff */
[----:B------:R-:W-:Y:S01]  /*43d0*/  PLOP3.LUT P2, PT, PT, PT, PT, 0x80, 0x8 ;  /* 0x000000000008781c */ /* 0x000fe20003f4f070 */
[----:B------:R-:W-:Y:S01]  /*43e0*/  ULEA UR9, UR18, UR6, 0x3 ;  /* 0x0000000612097291 */ /* 0x000fe2000f8e18ff */
[----:B------:R-:W-:Y:S02]  /*43f0*/  PRMT R3, RZ, 0x654, R3 ;  /* 0x00000654ff037816 */ /* 0x000fe40000000003 */
[----:B-1----:R-:W1:Y:S01]  /*4400*/  LDS.128 R4, [R4+0x2e0] ;  /* 0x0002e00004047984 */ /* 0x002e620000000c00 */
[----:B------:R-:W-:Y:S02]  /*4410*/  @P0 SHF.L.U32 R2, R8, 0x1f, RZ ;  /* 0x0000001f08020819 */ /* 0x000fe400000006ff */
[----:B------:R-:W-:Y:S01]  /*4420*/  SHF.L.U32 R0, R11, 0x1f, RZ ;  /* 0x0000001f0b007819 */ /* 0x000fe200000006ff */
[----:B------:R-:W-:Y:S01]  /*4430*/  @!PT LDS RZ, [RZ] ;  /* 0x00000000fffff984 */ /* 0x000fe20000000800 */
[----:B------:R-:W-:Y:S01]  /*4440*/  @!PT LDS RZ, [RZ] ;  /* 0x00000000fffff984 */ /* 0x000fe20000000800 */
[----:B------:R-:W-:Y:S01]  /*4450*/  @!PT LDS RZ, [RZ] ;  /* 0x00000000fffff984 */ /* 0x000fe20000000800 */
[----:B------:R-:W-:Y:S01]  /*4460*/  @!PT LDS RZ, [RZ] ;  /* 0x00000000fffff984 */ /* 0x000fe20000000800 */
[----:B------:R2:W-:Y:S06]  /*4470*/  MEMBAR.ALL.CTA ;  /* 0x0000000000007992 */ /* 0x0005ec0000008000 */
[----:B--2---:R-:W2:Y:S02]  /*4480*/  FENCE.VIEW.ASYNC.S ;  /* 0x00000000000073c6 */ /* 0x004ea40000000000 */
[----:B--2---:R2:W-:Y:S01]  /*4490*/  SYNCS.ARRIVE.TRANS64.RED.A1T0 RZ, [R3+URZ], RZ ;  /* 0x000000ff03ff79a7 */ /* 0x0045e200081004ff */
[----:B------:R2:W4:Y:S01]  /*44a0*/  @P0 SYNCS.PHASECHK.TRANS64.TRYWAIT P2, [UR4], R2 ;  /* 0x00000002ff0005a7 */ /* 0x0005220008041104 */
[----:B-1----:R-:W-:Y:S01]  /*44b0*/  LOP3.LUT P1, RZ, R6, 0x1, RZ, 0xc0, !PT ;  /* 0x0000000106ff7812 */ /* 0x002fe2000782c0ff */
[----:B------:R-:W1:Y:S02]  /*44c0*/  SYNCS.PHASECHK.TRANS64.TRYWAIT P0, [UR9+0x290], R0 ;  /* 0x00029000ff0075a7 */ /* 0x000e640008001109 */
[----:B-12-4-:R-:W-:Y:S10]  /*44d0*/  @!P0 BRA `(.L_x_85) ;  /* 0x00000050000c8947 */ /* 0x016ff40003800000 */
.L_x_213:
[----:B------:R-:W-:Y:S01]  /*44e0*/  IADD3 R10, PT, PT, R10, 0x1, RZ ;  /* 0x000000010a0a7810 */ /* 0x000fe20007ffe0ff */
[----:B------:R-:W-:Y:S06]  /*44f0*/  BRA.U !UP3, `(.L_x_86) ;  /* 0x000000010ba07547 */ /* 0x000fec000b800000 */
[----:B------:R-:W-:Y:S02]  /*4500*/  ULEA.HI UR8, UR18, UR18, URZ, 0x1 ;  /* 0x0000001212087291 */ /* 0x000fe4000f8f08ff */
[----:B------:R-:W-:Y:S02]  /*4510*/  UPLOP3.LUT UP4, UPT, UPT, UPT, UPT, 0x40, 0x4 ;  /* 0x000000000004789c */ /* 0x000fe40003f8e870 */
[----:B------:R-:W-:Y:S02]  /*4520*/  USHF.L.U32 UR4, UR8, 0x6, URZ ;  /* 0x0000000608047899 */ /* 0x000fe400080006ff */
[----:B------:R-:W-:Y:S02]  /*4530*/  ULOP3.LUT UR8, UR8, 0xffe, URZ, 0xc0, !UPT ;  /* 0x00000ffe08087892 */ /* 0x000fe4000f8ec0ff */
[----:B------:R-:W-:Y:S02]  /*4540*/  ULOP3.LUT UR4, UR4, 0xffffff80, URZ, 0xc0, !UPT ;  /* 0xffffff8004047892 */ /* 0x000fe4000f8ec0ff */
[----:B------:R-:W-:-:S02]  /*4550*/  UIADD3 UR8, UPT, UPT, -UR8, UR18, URZ ;  /* 0x0000001208087290 */ /* 0x000fc4000fffe1ff */
[----:B------:R-:W-:Y:S01]  /*4560*/  UIADD3 UR4, UPT, UPT, UR19, UR4, URZ ;  /* 0x0000000413047290 */ /* 0x000fe2000fffe0ff */
[----:B------:R-:W-:Y:S01]  /*4570*/  UMOV UR16, UR10 ;  /* 0x0000000a00107c82 */ /* 0x000fe20008000000 */
[----:B------:R-:W-:Y:S02]  /*4580*/  UMOV UR15, UR5 ;  /* 0x00000005000f7c82 */ /* 0x000fe40008000000 */
[----:B------:R-:W-:Y:S01]  /*4590*/  ULEA UR8, UR8, UR4, 0x14 ;  /* 0x0000000408087291 */ /* 0x000fe2000f8ea0ff */
[----:B------:R-:W-:-:S11]  /*45a0*/  UMOV UR14, UR17 ;  /* 0x00000011000e7c82 */ /* 0x000fd60008000000 */
.L_x_89:
[----:B------:R-:W-:Y:S02]  /*45b0*/  UIADD3 UR16, UPT, UPT, UR16, 0x1, URZ ;  /* 0x0000000110107890 */ /* 0x000fe4000fffe0ff */
[----:B--2---:R-:W-:Y:S02]  /*45c0*/  ULEA UR7, UR14, UR6, 0x3 ;  /* 0x000000060e077291 */ /* 0x004fe4000f8e18ff */
[----:B------:R-:W-:Y:S01]  /*45d0*/  UISETP.NE.AND UP0, UPT, UR16, URZ, UPT ;  /* 0x000000ff1000728c */ /* 0x000fe2000bf05270 */
[----:B----4-:R-:W-:Y:S10]  /*45e0*/  @P2 BRA `(.L_x_87) ;  /* 0x00000000000c2947 */ /* 0x010ff40003800000 */
[----:B-1----:R-:W-:Y:S04]  /*45f0*/  SHF.L.U32 R3, R8, 0x1f, RZ ;  /* 0x0000001f08037819 */ /* 0x002fe800000006ff */
[----:B------:R-:W1:Y:S02]  /*4600*/  SYNCS.PHASECHK.TRANS64.TRYWAIT P0, [UR7], R3 ;  /* 0x00000003ff0075a7 */ /* 0x000e640008001107 */
[----:B-1----:R-:W-:Y:S05]  /*4610*/  @!P0 BRA `(.L_x_88) ;  /* 0x0000004c00d48947 */ /* 0x002fea0003800000 */
.L_x_87:
[----:B------:R-:W-:Y:S01]  /*4620*/  UISETP.NE.AND UP1, UPT, UR15, 0x1, UPT ;  /* 0x000000010f00788c */ /* 0x000fe2000bf25270 */
[----:B------:R-:W-:Y:S01]  /*4630*/  PLOP3.LUT P2, PT, PT, PT, PT, 0x80, 0x8 ;  /* 0x000000000008781c */ /* 0x000fe20003f4f070 */
[----:B------:R-:W-:Y:S02]  /*4640*/  UIADD3 UR17, UPT, UPT, UR14, 0x1, URZ ;  /* 0x000000010e117890 */ /* 0x000fe4000fffe0ff */
[----:B------:R-:W-:Y:S02]  /*4650*/  ULEA UR22, UR14, UR12, 0x8 ;  /* 0x0000000c0e167291 */ /* 0x000fe4000f8e40ff */
[----:B------:R-:W-:Y:S01]  /*4660*/  UISETP.NE.AND UP2, UPT, UR17, 0x22, UPT ;  /* 0x000000221100788c */ /* 0x000fe2000bf45270 */
[----:B------:R-:W-:Y:S01]  /*4670*/  PLOP3.LUT P0, PT, PT, PT, UP1, 0x80, 0x8 ;  /* 0x000000000008781c */ /* 0x000fe20003f0f018 */
[----:B------:R-:W-:Y:S02]  /*4680*/  ULEA UR24, UR14, UR11, 0x7 ;  /* 0x0000000b0e187291 */ /* 0x000fe4000f8e38ff */
[----:B------:R-:W-:Y:S02]  /*4690*/  USEL UR13, URZ, 0x1, UP2 ;  /* 0x00000001ff0d7887 */ /* 0x000fe40009000000 */
[----:B------:R-:W-:Y:S02]  /*46a0*/  USEL UR17, UR17, URZ, UP2 ;  /* 0x000000ff11117287 */ /* 0x000fe40009000000 */
[----:B------:R-:W-:Y:S02]  /*46b0*/  UIADD3 UR7, UPT, UPT, UR7, 0x110, URZ ;  /* 0x0000011007077890 */ /* 0x000fe4000fffe0ff */
[----:B------:R-:W-:Y:S01]  /*46c0*/  @UP1 ULEA UR4, UR17, UR6, 0x3 ;  /* 0x0000000611041291 */ /* 0x000fe2000f8e18ff */
[----:B------:R-:W-:Y:S01]  /*46d0*/  LOP3.LUT R8, R8, UR13, RZ, 0x3c, !PT ;  /* 0x0000000d08087c12 */ /* 0x000fe2000f8e3cff */
[----:B------:R-:W-:Y:S01]  /*46e0*/  UMOV UR23, 0xc0004010 ;  /* 0xc000401000177882 */ /* 0x000fe20000000000 */
[----:B------:R-:W-:Y:S01]  /*46f0*/  UMOV UR25, 0xc0004010 ;  /* 0xc000401000197882 */ /* 0x000fe20000000000 */
[----:B------:R-:W-:Y:S01]  /*4700*/  UIADD3 UR15, UPT, UPT, UR15, -0x1, URZ ;  /* 0xffffffff0f0f7890 */ /* 0x000fe2000fffe0ff */
[----:B-1----:R-:W-:Y:S01]  /*4710*/  @P0 SHF.L.U32 R0, R8, 0x1f, RZ ;  /* 0x0000001f08000819 */ /* 0x002fe200000006ff */
[----:B------:R-:W-:Y:S03]  /*4720*/  UMOV UR14, UR17 ;  /* 0x00000011000e7c82 */ /* 0x000fe60008000000 */
[----:B------:R2:W4:Y:S01]  /*4730*/  @P0 SYNCS.PHASECHK.TRANS64.TRYWAIT P2, [UR4], R0 ;  /* 0x00000000ff0005a7 */ /* 0x0005220008041104 */
[----:B------:R2:W-:Y:S01]  /*4740*/  UTCIMMA gdesc[UR24], gdesc[UR22], tmem[UR8], tmem[UR20], idesc[UR21], UP4 ;  /* 0x00ff1416180075ea */ /* 0x0005e2000a000108 */
[----:B------:R-:W-:Y:S01]  /*4750*/  UPLOP3.LUT UP4, UPT, UPT, UPT, UPT, 0x80, 0x8 ;  /* 0x000000000008789c */ /* 0x000fe20003f8f070 */
[----:B------:R2:W-:Y:S01]  /*4760*/  UTCBAR [UR7], URZ ;  /* 0x000000ff070073e9 */ /* 0x0005e200080000ff */
[----:B------:R-:W-:Y:S09]  /*4770*/  BRA.U UP0, `(.L_x_89) ;  /* 0xfffffffd008c7547 */ /* 0x000ff2000b83ffff */
.L_x_86:
[----:B------:R-:W-:Y:S01]  /*4780*/  UIADD3 UR18, UPT, UPT, UR18, 0x1, URZ ;  /* 0x0000000112127890 */ /* 0x000fe2000fffe0ff */
[C---:B------:R-:W-:Y:S01]  /*4790*/  ISETP.NE.AND P0, PT, R10.reuse, 0x2, PT ;  /* 0x000000020a00780c */ /* 0x040fe20003f05270 */
[----:B------:R-:W-:Y:S02]  /*47a0*/  UIADD3 UR9, UPT, UPT, UR9, 0x270, URZ ;  /* 0x0000027009097890 */ /* 0x000fe4000fffe0ff */
[----:B------:R-:W-:Y:S01]  /*47b0*/  UISETP.NE.AND UP0, UPT, UR18, 0x4, UPT ;  /* 0x000000041200788c */ /* 0x000fe2000bf05270 */
[----:B-12---:R-:W-:Y:S02]  /*47c0*/  SEL R0, RZ, 0x1, P0 ;  /* 0x00000001ff007807 */ /* 0x006fe40000000000 */
[----:B------:R-:W-:Y:S01]  /*47d0*/  SEL R10, R10, RZ, P0 ;  /* 0x000000ff0a0a7207 */ /* 0x000fe20000000000 */
[----:B------:R-:W-:Y:S01]  /*47e0*/  USEL UR4, URZ, 0x1, UP0 ;  /* 0x00000001ff047887 */ /* 0x000fe20008000000 */
[----:B------:R-:W-:Y:S01]  /*47f0*/  LOP3.LUT R9, R9, R0, RZ, 0x3c, !PT ;  /* 0x0000000009097212 */ /* 0x000fe200078e3cff */
[----:B------:R-:W-:Y:S01]  /*4800*/  USEL UR18, UR18, URZ, UP0 ;  /* 0x000000ff12127287 */ /* 0x000fe20008000000 */
[----:B------:R1:W-:Y:S03]  /*4810*/  UTCBAR [UR9], URZ ;  /* 0x000000ff090073e9 */ /* 0x0003e600080000ff */
[----:B------:R-:W-:Y:S01]  /*4820*/  LOP3.LUT R11, R11, UR4, RZ, 0x3c, !PT ;  /* 0x000000040b0b7c12 */ /* 0x000fe2000f8e3cff */
[----:B------:R-:W-:Y:S07]  /*4830*/  @P1 BRA `(.L_x_90) ;  /* 0xfffffff800c41947 */ /* 0x000fee000383ffff */
[----:B------:R-:W2:Y:S01]  /*4840*/  S2UR UR4, SR_CgaCtaId ;  /* 0x00000000000479c3 */ /* 0x000ea20000008800 */
[----:B------:R-:W-:Y:S01]  /*4850*/  ELECT P0, URZ, PT ;  /* 0x0000000000ff782f */ /* 0x000fe20003800000 */
[----:B------:R-:W-:Y:S01]  /*4860*/  IMAD.MOV.U32 R0, RZ, RZ, 0x1 ;  /* 0x00000001ff007424 */ /* 0x000fe200078e00ff */
[----:B------:R-:W-:Y:S01]  /*4870*/  UIADD3 UR6, UPT, UPT, UR6, 0x290, URZ ;  /* 0x0000029006067890 */ /* 0x000fe2000fffe0ff */
[----:B------:R-:W-:Y:S01]  /*4880*/  SHF.L.U32 R3, R11, 0x1f, RZ ;  /* 0x0000001f0b037819 */ /* 0x000fe200000006ff */
[----:B------:R-:W-:-:S03]  /*4890*/  UMOV UR5, 0x40 ;  /* 0x0000004000057882 */ /* 0x000fc60000000000 */
[----:B------:R-:W-:Y:S01]  /*48a0*/  UVIRTCOUNT.DEALLOC.SMPOOL 0x80 ;  /* 0x000000800000784c */ /* 0x000fe20000000000 */
[----:B--2---:R-:W-:Y:S02]  /*48b0*/  ULEA UR4, UR4, UR5, 0x18 ;  /* 0x0000000504047291 */ /* 0x004fe4000f8ec0ff */
[----:B------:R-:W-:-:S07]  /*48c0*/  ULEA UR5, UR18, UR6, 0x3 ;  /* 0x0000000612057291 */ /* 0x000fce000f8e18ff */
[----:B------:R2:W-:Y:S02]  /*48d0*/  @P0 STS.U8 [UR4+0x1c], R0 ;  /* 0x00001c00ff000988 */ /* 0x0005e40008000004 */
[----:B------:R-:W3:Y:S02]  /*48e0*/  SYNCS.PHASECHK.TRANS64.TRYWAIT P0, [UR5], R3 ;  /* 0x00000003ff0075a7 */ /* 0x000ee40008001105 */
[----:B--23--:R-:W-:Y:S05]  /*48f0*/  @!P0 BRA `(.L_x_91) ;  /* 0x0000004c00348947 */ /* 0x00cfea0003800000 */
.L_x_216:
[----:B------:R-:W-:-:S04]  /*4900*/  UIADD3 UR7, UPT, UPT, UR18, 0x1, URZ ;  /* 0x0000000112077890 */ /* 0x000fc8000fffe0ff */
[----:B------:R-:W-:-:S04]  /*4910*/  UISETP.NE.AND UP0, UPT, UR7, 0x4, UPT ;  /* 0x000000040700788c */ /* 0x000fc8000bf05270 */
[----:B------:R-:W-:Y:S02]  /*4920*/  USEL UR8, URZ, 0x1, UP0 ;  /* 0x00000001ff087887 */ /* 0x000fe40008000000 */
[----:B------:R-:W-:-:S04]  /*4930*/  USEL UR7, UR7, URZ, UP0 ;  /* 0x000000ff07077287 */ /* 0x000fc80008000000 */
[----:B------:R-:W-:Y:S01]  /*4940*/  ULEA UR5, UR7, UR6, 0x3 ;  /* 0x0000000607057291 */ /* 0x000fe2000f8e18ff */
[----:B------:R-:W-:-:S04]  /*4950*/  LOP3.LUT R2, R11, UR8, RZ, 0x3c, !PT ;  /* 0x000000080b027c12 */ /* 0x000fc8000f8e3cff */
[----:B--2---:R-:W-:-:S04]  /*4960*/  SHF.L.U32 R3, R2, 0x1f, RZ ;  /* 0x0000001f02037819 */ /* 0x004fc800000006ff */
[----:B------:R-:W2:Y:S02]  /*4970*/  SYNCS.PHASECHK.TRANS64.TRYWAIT P0, [UR5], R3 ;  /* 0x00000003ff0075a7 */ /* 0x000ea40008001105 */
[----:B--2---:R-:W-:Y:S05]  /*4980*/  @!P0 BRA `(.L_x_92) ;  /* 0x0000004c00288947 */ /* 0x004fea0003800000 */
.L_x_218:
        /* <DEDUP_REMOVED lines=9> */
.L_x_220:
[----:B------:R-:W-:-:S04]  /*4a20*/  UIADD3 UR7, UPT, UPT, UR7, 0x1, URZ ;  /* 0x0000000107077890 */ /* 0x000fc8000fffe0ff */
[----:B------:R-:W-:-:S04]  /*4a30*/  UISETP.NE.AND UP0, UPT, UR7, 0x4, UPT ;  /* 0x000000040700788c */ /* 0x000fc8000bf05270 */
[----:B------:R-:W-:Y:S02]  /*4a40*/  USEL UR5, URZ, 0x1, UP0 ;  /* 0x00000001ff057887 */ /* 0x000fe40008000000 */
[----:B------:R-:W-:-:S04]  /*4a50*/  USEL UR7, UR7, URZ, UP0 ;  /* 0x000000ff07077287 */ /* 0x000fc80008000000 */
[----:B------:R-:W-:Y:S01]  /*4a60*/  ULEA UR7, UR7, UR6, 0x3 ;  /* 0x0000000607077291 */ /* 0x000fe2000f8e18ff */
[----:B--2---:R-:W-:-:S04]  /*4a70*/  LOP3.LUT R3, R2, UR5, RZ, 0x3c, !PT ;  /* 0x0000000502037c12 */ /* 0x004fc8000f8e3cff */
[----:B------:R-:W-:-:S04]  /*4a80*/  SHF.L.U32 R3, R3, 0x1f, RZ ;  /* 0x0000001f03037819 */ /* 0x000fc800000006ff */
[----:B------:R-:W2:Y:S02]  /*4a90*/  SYNCS.PHASECHK.TRANS64.TRYWAIT P0, [UR7], R3 ;  /* 0x00000003ff0075a7 */ /* 0x000ea40008001107 */
[----:B--2---:R-:W-:Y:S05]  /*4aa0*/  @!P0 BRA `(.L_x_94) ;  /* 0x0000004c00108947 */ /* 0x004fea0003800000 */
.L_x_222:
[----:B------:R-:W-:Y:S01]  /*4ab0*/  NOP ;  /* 0x0000000000007918 */ /* 0x000fe20000000000 */
[----:B--2---:R-:W2:Y:S01]  /*4ac0*/  LDS R0, [UR4+0x14] ;  /* 0x00001404ff007984 */ /* 0x004ea20008000800 */
[----:B------:R-:W-:Y:S01]  /*4ad0*/  ULOP3.LUT UR6, UR19, 0xffff, URZ, 0xc0, !UPT ;  /* 0x0000ffff13067892 */ /* 0x000fe2000f8ec0ff */
[----:B------:R-:W-:Y:S01]  /*4ae0*/  UMOV UR8, 0xffff ;  /* 0x0000ffff00087882 */ /* 0x000fe20000000000 */
[----:B------:R-:W-:Y:S02]  /*4af0*/  UMOV UR5, 0x1 ;  /* 0x0000000100057882 */ /* 0x000fe40000000000 */
[----:B------:R-:W-:-:S04]  /*4b00*/  USHF.R.U32.HI UR6, URZ, 0x5, UR6 ;  /* 0x00000005ff067899 */ /* 0x000fc80008011606 */
[----:B------:R-:W-:Y:S02]  /*4b10*/  USHF.L.U32 UR8, UR8, UR6, URZ ;  /* 0x0000000608087299 */ /* 0x000fe400080006ff */
[----:B------:R-:W-:-:S04]  /*4b20*/  USHF.L.U32 UR5, UR5, UR6, URZ ;  /* 0x0000000605057299 */ /* 0x000fc800080006ff */
[----:B--2---:R-:W-:-:S04]  /*4b30*/  LOP3.LUT R0, R0, UR8, RZ, 0xc0, !PT ;  /* 0x0000000800007c12 */ /* 0x004fc8000f8ec0ff */
[----:B------:R-:W-:-:S13]  /*4b40*/  ISETP.NE.AND P0, PT, R0, UR8, PT ;  /* 0x0000000800007c0c */ /* 0x000fda000bf05270 */
[----:B------:R-:W-:Y:S05]  /*4b50*/  @P0 BRA `(.L_x_95) ;  /* 0x0000000000580947 */ /* 0x000fea0003800000 */
[----:B------:R-:W2:Y:S02]  /*4b60*/  LDS R0, [UR4+0x18] ;  /* 0x00001804ff007984 */ /* 0x000ea40008000800 */
[----:B--2---:R-:W-:-:S04]  /*4b70*/  LOP3.LUT R0, R0, UR5, RZ, 0xc0, !PT ;  /* 0x0000000500007c12 */ /* 0x004fc8000f8ec0ff */
[----:B------:R-:W-:-:S13]  /*4b80*/  ISETP.NE.AND P0, PT, R0, UR5, PT ;  /* 0x0000000500007c0c */ /* 0x000fda000bf05270 */
[----:B------:R-:W-:Y:S05]  /*4b90*/  @P0 BRA `(.L_x_96) ;  /* 0x00000000003c0947 */ /* 0x000fea0003800000 */
[----:B------:R-:W2:Y:S01]  /*4ba0*/  S2R R2, SR_LANEID ;  /* 0x0000000000027919 */ /* 0x000ea20000000000 */
[----:B------:R-:W-:Y:S01]  /*4bb0*/  ULOP3.LUT UR8, URZ, UR8, URZ, 0x33, !UPT ;  /* 0x00000008ff087292 */ /* 0x000fe2000f8e33ff */
[----:B------:R-:W-:Y:S01]  /*4bc0*/  LOP3.LUT R4, RZ, UR5, RZ, 0x33, !PT ;  /* 0x00000005ff047c12 */ /* 0x000fe2000f8e33ff */
[----:B------:R-:W-:Y:S02]  /*4bd0*/  VOTEU.ANY UR7, UPT, PT ;  /* 0x0000000000077886 */ /* 0x000fe400038e0100 */
[----:B------:R-:W-:Y:S01]  /*4be0*/  UFLO.U32 UR7, UR7 ;  /* 0x00000007000772bd */ /* 0x000fe200080e0000 */
[----:B------:R-:W3:Y:S01]  /*4bf0*/  REDUX UR5, R4 ;  /* 0x00000000040573c4 */ /* 0x000ee20000000000 */
[----:B------:R-:W-:-:S06]  /*4c00*/  IMAD.U32 R0, RZ, RZ, UR8 ;  /* 0x00000008ff007e24 */ /* 0x000fcc000f8e00ff */
[----:B------:R1:W-:Y:S01]  /*4c10*/  UTCATOMSWS.AND URZ, UR8 ;  /* 0x0000000800ff79e3 */ /* 0x0003e20008000000 */
[----:B------:R-:W4:Y:S01]  /*4c20*/  REDUX UR6, R0 ;  /* 0x00000000000673c4 */ /* 0x000f220000000000 */
[----:B--2---:R-:W-:Y:S01]  /*4c30*/  ISETP.EQ.U32.AND P0, PT, R2, UR7, PT ;  /* 0x0000000702007c0c */ /* 0x004fe2000bf02070 */
[----:B---3--:R-:W-:Y:S01]  /*4c40*/  IMAD.U32 R2, RZ, RZ, UR5 ;  /* 0x00000005ff027e24 */ /* 0x008fe2000f8e00ff */
[----:B----4-:R-:W-:-:S11]  /*4c50*/  MOV R3, UR6 ;  /* 0x0000000600037c02 */ /* 0x010fd60008000f00 */
[----:B------:R1:W-:Y:S04]  /*4c60*/  @P0 ATOMS.AND RZ, [UR4+0x14], R3 ;  /* 0x00001403ffff098c */ /* 0x0003e8000a800004 */
[----:B------:R1:W-:Y:S01]  /*4c70*/  @P0 ATOMS.AND RZ, [UR4+0x18], R2 ;  /* 0x00001802ffff098c */ /* 0x0003e2000a800004 */
[----:B------:R-:W-:Y:S05]  /*4c80*/  BRA `(.L_x_97) ;  /* 0x0000000000147947 */ /* 0x000fea0003800000 */
.L_x_96:
[----:B------:R-:W-:Y:S02]  /*4c90*/  MOV R2, 0x4cb0 ;  /* 0x00004cb000027802 */ /* 0x000fe40000000f00 */
[----:B-1--45:R-:W-:Y:S05]  /*4ca0*/  CALL.REL.NOINC `($__internal_0_$__cuda_sm10x_tcgen05_guardrail_trap_col_being_dealloced_not_returned_by_alloc) ;  /* 0x0000004c006c7944 */ /* 0x032fea0003c00000 */
[----:B------:R-:W-:Y:S05]  /*4cb0*/  BRA `(.L_x_97) ;  /* 0x0000000000087947 */ /* 0x000fea0003800000 */
.L_x_95:
[----:B------:R-:W-:Y:S02]  /*4cc0*/  MOV R2, 0x4ce0 ;  /* 0x00004ce000027802 */ /* 0x000fe40000000f00 */
[----:B-1--45:R-:W-:Y:S05]  /*4cd0*/  CALL.REL.NOINC `($__internal_2_$__cuda_sm10x_tcgen05_guardrail_trap_unallocated_columns_being_dealloced) ;  /* 0x0000004c00787944 */ /* 0x032fea0003c00000 */
.L_x_97:
[----:B------:R-:W-:Y:S01]  /*4ce0*/  NOP ;  /* 0x0000000000007918 */ /* 0x000fe20000000000 */
[----:B-1----:R-:W-:Y:S05]  /*4cf0*/  EXIT ;  /* 0x000000000000794d */ /* 0x002fea0003800000 */
.L_x_79:
[----:B------:R-:W-:-:S09]  /*4d00*/  UISETP.NE.OR UP2, UPT, UR8, 0x3, !UP2 ;  /* 0x000000030800788c */ /* 0x000fd2000d745670 */
[----:B------:R-:W-:Y:S05]  /*4d10*/  BRA.U UP2, `(.L_x_98) ;  /* 0x0000000d02407547 */ /* 0x000fea000b800000 */
[----:B------:R-:W1:Y:S01]  /*4d20*/  LDC R0, c[0x0][0xb30] ;  /* 0x0002cc00ff007b82 */ /* 0x000e620000000800 */
[----:B------:R-:W2:Y:S01]  /*4d30*/  LDCU.64 UR8, c[0x0][0x888] ;  /* 0x00011100ff0877ac */ /* 0x000ea20008000a00 */
[----:B------:R-:W-:Y:S02]  /*4d40*/  HFMA2 R29, -RZ, RZ, 0, 0 ;  /* 0x00000000ff1d7431 */ /* 0x000fe400000001ff */
[----:B------:R-:W-:Y:S01]  /*4d50*/  IMAD.MOV.U32 R31, RZ, RZ, 0x1 ;  /* 0x00000001ff1f7424 */ /* 0x000fe200078e00ff */
[----:B------:R-:W-:Y:S01]  /*4d60*/  MOV R23, 0x1000 ;  /* 0x0000100000177802 */ /* 0x000fe20000000f00 */
[----:B------:R-:W4:Y:S01]  /*4d70*/  LDCU.64 UR4, c[0x0][0x890] ;  /* 0x00011200ff0477ac */ /* 0x000f220008000a00 */
[----:B------:R-:W-:Y:S01]  /*4d80*/  IMAD.MOV.U32 R30, RZ, RZ, RZ ;  /* 0x000000ffff1e7224 */ /* 0x000fe200078e00ff */
[----:B------:R-:W3:Y:S01]  /*4d90*/  LDC R19, c[0x0][0x370] ;  /* 0x0000dc00ff137b82 */ /* 0x000ee20000000800 */
[----:B------:R-:W-:Y:S01]  /*4da0*/  UMOV UR7, 0x400 ;  /* 0x0000040000077882 */ /* 0x000fe20000000000 */
[----:B------:R-:W-:-:S02]  /*4db0*/  UPLOP3.LUT UP1, UPT, UPT, UPT, UPT, 0x40, 0x4 ;  /* 0x000000000004789c */ /* 0x000fc40003f2e870 */
[----:B------:R-:W-:-:S04]  /*4dc0*/  ULEA UR7, UR37, UR7, 0x18 ;  /* 0x0000000725077291 */ /* 0x000fc8000f8ec0ff */
[----:B------:R-:W3:Y:S01]  /*4dd0*/  LDC R2, c[0x0][0xb0c] ;  /* 0x0002c300ff027b82 */ /* 0x000ee20000000800 */
[----:B------:R-:W-:Y:S02]  /*4de0*/  UIADD3 UR13, UPT, UPT, UR7, 0x228, URZ ;  /* 0x00000228070d7890 */ /* 0x000fe4000fffe0ff */
[----:B--2---:R-:W-:Y:S02]  /*4df0*/  UISETP.NE.U32.AND UP2, UPT, UR8, URZ, UPT ;  /* 0x000000ff0800728c */ /* 0x004fe4000bf45070 */
[----:B------:R-:W-:Y:S02]  /*4e00*/  UIADD3 UR17, UPT, UPT, UR7, 0x220, URZ ;  /* 0x0000022007117890 */ /* 0x000fe4000fffe0ff */
[----:B----4-:R-:W-:Y:S01]  /*4e10*/  UISETP.NE.U32.AND UP3, UPT, UR4, URZ, UPT ;  /* 0x000000ff0400728c */ /* 0x010fe2000bf65070 */
[----:B------:R-:W2:Y:S01]  /*4e20*/  LDC R18, c[0x0][0xb20] ;  /* 0x0002c800ff127b82 */ /* 0x000ea20000000800 */
[----:B-1----:R-:W-:Y:S01]  /*4e30*/  ISETP.NE.AND P1, PT, R0, 0x1, PT ;  /* 0x000000010000780c */ /* 0x002fe20003f25270 */
[----:B------:R-:W-:-:S02]  /*4e40*/  UISETP.NE.AND.EX UP2, UPT, UR9, URZ, UPT, UP2 ;  /* 0x000000ff0900728c */ /* 0x000fc4000bf45320 */
[----:B------:R-:W-:Y:S02]  /*4e50*/  UPRMT UR13, UR37, 0x654, UR13 ;  /* 0x00000654250d7896 */ /* 0x000fe4000800000d */
[----:B------:R-:W-:Y:S02]  /*4e60*/  UISETP.NE.AND.EX UP3, UPT, UR5, URZ, UPT, UP3 ;  /* 0x000000ff0500728c */ /* 0x000fe4000bf65330 */
[----:B------:R-:W1:Y:S08]  /*4e70*/  LDC.64 R32, c[0x0][0x348] ;  /* 0x0000d200ff207b82 */ /* 0x000e700000000a00 */
[----:B------:R-:W4:Y:S08]  /*4e80*/  LDC.64 R16, c[0x0][0xb10] ;  /* 0x0002c400ff107b82 */ /* 0x000f300000000a00 */
[----:B------:R-:W1:Y:S08]  /*4e90*/  LDC.64 R6, c[0x0][0xb18] ;  /* 0x0002c600ff067b82 */ /* 0x000e700000000a00 */
[----:B------:R-:W1:Y:S08]  /*4ea0*/  LDC.64 R4, c[0x0][0xb28] ;  /* 0x0002ca00ff047b82 */ /* 0x000e700000000a00 */
[----:B--23--:R-:W1:Y:S02]  /*4eb0*/  LDC R22, c[0x0][0x374] ;  /* 0x0000dd00ff167b82 */ /* 0x00ce640000000800 */
.L_x_107:
[C---:B------:R-:W-:Y:S02]  /*4ec0*/  LEA R0, R30.reuse, UR7, 0x3 ;  /* 0x000000071e007c11 */ /* 0x040fe4000f8e18ff */
[----:B------:R-:W-:Y:S02]  /*4ed0*/  SHF.L.U32 R3, R29, 0x1f, RZ ;  /* 0x0000001f1d037819 */ /* 0x000fe400000006ff */
[----:B------:R-:W-:Y:S02]  /*4ee0*/  LEA R24, R30, UR7, 0x4 ;  /* 0x000000071e187c11 */ /* 0x000fe4000f8e20ff */
[----:B--2---:R-:W2:Y:S02]  /*4ef0*/  SYNCS.PHASECHK.TRANS64.TRYWAIT P0, [R0+URZ+0x250], R3 ;  /* 0x00025003000075a7 */ /* 0x004ea400080011ff */
[----:B--2---:R-:W-:Y:S05]  /*4f00*/  @!P0 BRA `(.L_x_99) ;  /* 0x0000004800108947 */ /* 0x004fea0003800000 */
.L_x_223:
[----:B------:R-:W-:Y:S01]  /*4f10*/  ISETP.GE.AND P0, PT, R40, 0x1, PT ;  /* 0x000000012800780c */ /* 0x000fe20003f06270 */
[----:B------:R-:W3:Y:S01]  /*4f20*/  LDS.128 R24, [R24+0x2e0] ;  /* 0x0002e00018187984 */ /* 0x000ee20000000c00 */
[----:B--2---:R-:W-:Y:S01]  /*4f30*/  VIADD R0, R0, 0x260 ;  /* 0x0000026000007836 */ /* 0x004fe20000000000 */
[----:B------:R-:W-:Y:S01]  /*4f40*/  @!PT LDS RZ, [RZ] ;  /* 0x00000000fffff984 */ /* 0x000fe20000000800 */
[----:B------:R-:W-:Y:S01]  /*4f50*/  @!PT LDS RZ, [RZ] ;  /* 0x00000000fffff984 */ /* 0x000fe20000000800 */
[----:B------:R-:W-:Y:S01]  /*4f60*/  @!PT LDS RZ, [RZ] ;  /* 0x00000000fffff984 */ /* 0x000fe20000000800 */
[----:B------:R-:W-:Y:S01]  /*4f70*/  @!PT LDS RZ, [RZ] ;  /* 0x00000000fffff984 */ /* 0x000fe20000000800 */
[----:B------:R2:W-:Y:S06]  /*4f80*/  MEMBAR.ALL.CTA ;  /* 0x0000000000007992 */ /* 0x0005ec0000008000 */
[----:B--2---:R-:W2:Y:S01]  /*4f90*/  FENCE.VIEW.ASYNC.S ;  /* 0x00000000000073c6 */ /* 0x004ea20000000000 */
[----:B------:R-:W-:Y:S04]  /*4fa0*/  PRMT R0, RZ, 0x654, R0 ;  /* 0x00000654ff007816 */ /* 0x000fe80000000000 */
[----:B--2---:R2:W-:Y:S01]  /*4fb0*/  SYNCS.ARRIVE.TRANS64.RED.A1T0 RZ, [R0+URZ], RZ ;  /* 0x000000ff00ff79a7 */ /* 0x0045e200081004ff */
[----:B---3--:R-:W-:Y:S11]  /*4fc0*/  LOP3.LUT P3, RZ, R26, 0x1, RZ, 0xc0, !PT ;  /* 0x000000011aff7812 */ /* 0x008ff6000786c0ff */
[----:B------:R-:W-:Y:S02]  /*4fd0*/  @!UPT UIADD3 URZ, UPT, UPT, URZ, URZ, URZ ;  /* 0x000000fffffff290 */ /* 0x000fe4000fffe0ff */
[----:B------:R-:W-:Y:S02]  /*4fe0*/  @P3 MOV R13, R24 ;  /* 0x00000018000d3202 */ /* 0x000fe40000000f00 */
[----:B------:R-:W-:Y:S01]  /*4ff0*/  @P3 LOP3.LUT R8, R25, 0xffff, RZ, 0xc0, !PT ;  /* 0x0000ffff19083812 */ /* 0x000fe200078ec0ff */
[----:B--2---:R-:W-:Y:S06]  /*5000*/  @!P0 BRA `(.L_x_100) ;  /* 0x0000000000a48947 */ /* 0x004fec0003800000 */
[----:B-1----:R-:W-:Y:S01]  /*5010*/  IMAD.HI.U32 R35, R22, R7, RZ ;  /* 0x0000000716237227 */ /* 0x002fe200078e00ff */
[----:B------:R-:W-:Y:S02]  /*5020*/  ISETP.NE.AND P0, PT, R6, 0x1, PT ;  /* 0x000000010600780c */ /* 0x000fe40003f05270 */
[----:B------:R-:W-:Y:S01]  /*5030*/  ISETP.NE.AND P2, PT, R40, 0x1, PT ;  /* 0x000000012800780c */ /* 0x000fe20003f45270 */
[----:B----4-:R-:W-:Y:S01]  /*5040*/  IMAD.HI.U32 R34, R19, R16, RZ ;  /* 0x0000001013227227 */ /* 0x010fe200078e00ff */
[----:B------:R-:W-:Y:S02]  /*5050*/  SHF.R.U32.HI R35, RZ, R18, R35 ;  /* 0x00000012ff237219 */ /* 0x000fe40000011623 */
[----:B------:R-:W-:Y:S01]  /*5060*/  ISETP.NE.AND P4, PT, R2, 0x1, PT ;  /* 0x000000010200780c */ /* 0x000fe20003f85270 */
[----:B------:R-:W-:Y:S01]  /*5070*/  IMAD.HI.U32 R36, R13, R16, RZ ;  /* 0x000000100d247227 */ /* 0x000fe200078e00ff */
[----:B------:R-:W-:Y:S02]  /*5080*/  SHF.R.U32.HI R34, RZ, R17, R34 ;  /* 0x00000011ff227219 */ /* 0x000fe40000011622 */
[----:B------:R-:W-:Y:S01]  /*5090*/  SEL R3, R22, R35, !P0 ;  /* 0x0000002316037207 */ /* 0x000fe20004000000 */
[C---:B------:R-:W-:Y:S01]  /*50a0*/  IMAD.HI.U32 R35, R8.reuse, R7, RZ ;  /* 0x0000000708237227 */ /* 0x040fe200078e00ff */
[----:B------:R-:W-:Y:S02]  /*50b0*/  SEL R11, R19, R34, !P4 ;  /* 0x00000022130b7207 */ /* 0x000fe40006000000 */
[----:B------:R-:W-:Y:S01]  /*50c0*/  SHF.R.U32.HI R36, RZ, R17, R36 ;  /* 0x00000011ff247219 */ /* 0x000fe20000011624 */
[----:B------:R-:W-:Y:S01]  /*50d0*/  IMAD.HI.U32 R38, R3, R4, RZ ;  /* 0x0000000403267227 */ /* 0x000fe200078e00ff */
[----:B------:R-:W-:Y:S03]  /*50e0*/  SHF.R.U32.HI R35, RZ, R18, R35 ;  /* 0x00000012ff237219 */ /* 0x000fe60000011623 */
[----:B------:R-:W-:Y:S01]  /*50f0*/  IMAD.HI.U32 R34, R11, R4, RZ ;  /* 0x000000040b227227 */ /* 0x000fe200078e00ff */
[----:B------:R-:W-:Y:S02]  /*5100*/  @P2 SHF.R.U32.HI R3, RZ, R5, R38 ;  /* 0x00000005ff032219 */ /* 0x000fe40000011626 */
[----:B------:R-:W-:Y:S02]  /*5110*/  SEL R9, R8, R35, !P0 ;  /* 0x0000002308097207 */ /* 0x000fe40004000000 */
[----:B------:R-:W-:Y:S01]  /*5120*/  @P2 SHF.R.U32.HI R11, RZ, R5, R34 ;  /* 0x00000005ff0b2219 */ /* 0x000fe20000011622 */
[C---:B------:R-:W-:Y:S01]  /*5130*/  IMAD R10, R40.reuse, R3, RZ ;  /* 0x00000003280a7224 */ /* 0x040fe200078e02ff */
[----:B------:R-:W-:Y:S01]  /*5140*/  SEL R3, R13, R36, !P4 ;  /* 0x000000240d037207 */ /* 0x000fe20006000000 */
[C---:B------:R-:W-:Y:S03]  /*5150*/  IMAD.HI.U32 R14, R9.reuse, R4, RZ ;  /* 0x00000004090e7227 */ /* 0x040fe600078e00ff */
[----:B------:R-:W-:Y:S01]  /*5160*/  ISETP.GE.AND P0, PT, R9, R10, PT ;  /* 0x0000000a0900720c */ /* 0x000fe20003f06270 */
[C---:B------:R-:W-:Y:S01]  /*5170*/  IMAD R12, R40.reuse, R11, RZ ;  /* 0x0000000b280c7224 */ /* 0x040fe200078e02ff */
[-C--:B------:R-:W-:Y:S04]  /*5180*/  SHF.R.U32.HI R14, RZ, R5.reuse, R14 ;  /* 0x00000005ff0e7219 */ /* 0x080fe8000001160e */
[----:B------:R-:W-:Y:S02]  /*5190*/  ISETP.GE.OR P0, PT, R3, R12, P0 ;  /* 0x0000000c0300720c */ /* 0x000fe40000706670 */
[----:B------:R-:W-:Y:S05]  /*51a0*/  SEL R15, R9, R14, !P2 ;  /* 0x0000000e090f7207 */ /* 0x000fea0005000000 */
[----:B------:R-:W-:Y:S04]  /*51b0*/  IMAD.MOV R14, RZ, RZ, -R15 ;  /* 0x000000ffff0e7224 */ /* 0x000fe800078e0a0f */
[----:B------:R-:W-:Y:S02]  /*51c0*/  IMAD R14, R40, R14, R9 ;  /* 0x0000000e280e7224 */ /* 0x000fe400078e0209 */
[C---:B------:R-:W-:Y:S05]  /*51d0*/  @!P0 IMAD.HI.U32 R10, R3.reuse, R4, RZ ;  /* 0x00000004030a8227 */ /* 0x040fea00078e00ff */
[----:B------:R-:W-:Y:S04]  /*51e0*/  @!P0 SHF.R.U32.HI R10, RZ, R5, R10 ;  /* 0x00000005ff0a8219 */ /* 0x000fe8000001160a */
[----:B------:R-:W-:Y:S01]  /*51f0*/  @!P0 SEL R0, R3, R10, !P2 ;  /* 0x0000000a03008207 */ /* 0x000fe20005000000 */
[----:B------:R-:W-:Y:S03]  /*5200*/  IMAD.MOV R10, RZ, RZ, -R3 ;  /* 0x000000ffff0a7224 */ /* 0x000fe600078e0a03 */
[----:B------:R-:W-:Y:S01]  /*5210*/  @!P0 IADD3 R15, PT, PT, R15, -R0, RZ ;  /* 0x800000000f0f8210 */ /* 0x000fe20007ffe0ff */
[----:B------:R-:W-:Y:S01]  /*5220*/  @!P0 IMAD R0, R11, R14, R0 ;  /* 0x0000000e0b008224 */ /* 0x000fe200078e0200 */
[----:B------:R-:W-:Y:S01]  /*5230*/  IADD3 R11, PT, PT, -R9, RZ, RZ ;  /* 0x000000ff090b7210 */ /* 0x000fe20007ffe1ff */
[----:B------:R-:W-:Y:S02]  /*5240*/  IMAD R13, R2, R10, R13 ;  /* 0x0000000a020d7224 */ /* 0x000fe400078e020d */
[----:B------:R-:W-:Y:S02]  /*5250*/  @!P0 IMAD R9, R15, R40, R3 ;  /* 0x000000280f098224 */ /* 0x000fe400078e0203 */
[----:B------:R-:W-:Y:S02]  /*5260*/  @!P0 IMAD.MOV.U32 R3, RZ, RZ, R0 ;  /* 0x000000ffff038224 */ /* 0x000fe400078e0000 */
[----:B------:R-:W-:Y:S02]  /*5270*/  IMAD R8, R6, R11, R8 ;  /* 0x0000000b06087224 */ /* 0x000fe400078e0208 */
[----:B------:R-:W-:Y:S02]  /*5280*/  IMAD R13, R3, R2, R13 ;  /* 0x00000002030d7224 */ /* 0x000fe400078e020d */
[----:B------:R-:W-:Y:S02]  /*5290*/  IMAD R8, R9, R6, R8 ;  /* 0x0000000609087224 */ /* 0x000fe400078e0208 */
.L_x_100:
[----:B------:R-:W-:Y:S05]  /*52a0*/  BRA.U UP1, `(.L_x_101) ;  /* 0x0000000101107547 */ /* 0x000fea000b800000 */
[----:B------:R-:W-:Y:S04]  /*52b0*/  MOV R0, UR6 ;  /* 0x0000000600007c02 */ /* 0x000fe80008000f00 */
[----:B------:R-:W-:Y:S04]  /*52c0*/  SHF.L.U32 R3, R0, 0x1f, RZ ;  /* 0x0000001f00037819 */ /* 0x000fe800000006ff */
[----:B------:R-:W2:Y:S02]  /*52d0*/  SYNCS.PHASECHK.TRANS64.TRYWAIT P0, [UR7+0x248], R3 ;  /* 0x00024803ff0075a7 */ /* 0x000ea40008001107 */
[----:B--2---:R-:W-:Y:S05]  /*52e0*/  @!P0 BRA `(.L_x_102) ;  /* 0x00000044002c8947 */ /* 0x004fea0003800000 */
.L_x_101:
[----:B------:R-:W-:Y:S02]  /*52f0*/  R2UR UR19, R21 ;  /* 0x00000000151372ca */ /* 0x000fe400000e0000 */
[----:B------:R-:W-:Y:S02]  /*5300*/  R2UR UR18, R20 ;  /* 0x00000000141272ca */ /* 0x000fe400000e0000 */
[----:B------:R-:W-:Y:S02]  /*5310*/  ISETP.NE.U32.AND P2, PT, RZ, UR4, PT ;  /* 0x00000004ff007c0c */ /* 0x000fe4000bf45070 */
[----:B------:R-:W-:Y:S02]  /*5320*/  SHF.L.U32 R12, R31, 0x1f, RZ ;  /* 0x0000001f1f0c7819 */ /* 0x000fe400000006ff */
[----:B------:R-:W-:Y:S05]  /*5330*/  ISETP.NE.AND.EX P2, PT, RZ, UR5, PT, P2 ;  /* 0x00000005ff007c0c */ /* 0x000fea000bf45320 */
[----:B------:R-:W-:Y:S02]  /*5340*/  USHF.L.U32 UR19, UR19, 0x6, URZ ;  /* 0x0000000613137899 */ /* 0x000fe400080006ff */
[----:B------:R-:W-:Y:S01]  /*5350*/  USHF.L.U32 UR18, UR18, 0x7, URZ ;  /* 0x0000000712127899 */ /* 0x000fe200080006ff */
[----:B------:R-:W-:Y:S11]  /*5360*/  BRA.U !UP3, `(.L_x_103) ;  /* 0x000000010b347547 */ /* 0x000ff6000b800000 */
[----:B------:R-:W-:Y:S01]  /*5370*/  UPLOP3.LUT UP0, UPT, UPT, UPT, UP2, 0x80, 0x8 ;  /* 0x000000000008789c */ /* 0x000fe20003f0f020 */
[----:B--2---:R-:W-:Y:S02]  /*5380*/  HFMA2 R0, -RZ, RZ, 0, 5.9604644775390625e-08 ;  /* 0x00000001ff007431 */ /* 0x004fe400000001ff */
[----:B------:R-:W-:Y:S03]  /*5390*/  IMAD.MOV.U32 R91, RZ, RZ, 0x1 ;  /* 0x00000001ff5b7424 */ /* 0x000fe600078e00ff */
[----:B------:R-:W-:Y:S05]  /*53a0*/  PLOP3.LUT P0, PT, PT, PT, UP0, 0x80, 0x8 ;  /* 0x000000000008781c */ /* 0x000fea0003f0f008 */
[----:B------:R-:W2:Y:S01]  /*53b0*/  @UP0 LDCU.64 UR10, c[0x0][0x888] ;  /* 0x00011100ff0a07ac */ /* 0x000ea20008000a00 */
[----:B------:R-:W-:Y:S07]  /*53c0*/  @UP0 UIMAD UR8, UR36, UR4, URZ ;  /* 0x00000004240802a4 */ /* 0x000fee000f8e02ff */
[----:B------:R-:W-:Y:S01]  /*53d0*/  @!P0 PRMT R91, R0, 0x7610, R91 ;  /* 0x00007610005b8816 */ /* 0x000fe2000000005b */
[----:B--2---:R-:W-:Y:S03]  /*53e0*/  @UP0 UIMAD.WIDE UR10, UR8, 0x4, UR10 ;  /* 0x00000004080a08a5 */ /* 0x004fe6000f8e020a */
[----:B------:R-:W2:Y:S03]  /*53f0*/  @!UP0 LDCU UR8, c[0x0][0x880] ;  /* 0x00011000ff0887ac */ /* 0x000ea60008000800 */
[----:B------:R-:W-:Y:S01]  /*5400*/  IMAD.U32 R10, RZ, RZ, UR10 ;  /* 0x0000000aff0a7e24 */ /* 0x000fe2000f8e00ff */
[----:B------:R-:W-:Y:S05]  /*5410*/  MOV R11, UR11 ;  /* 0x0000000b000b7c02 */ /* 0x000fea0008000f00 */
[----:B-----5:R3:W5:Y:S02]  /*5420*/  @P0 LDG.E R50, desc[UR46][R10.64] ;  /* 0x0000002e0a320981 */ /* 0x020764000c1e1900 */
[----:B--23--:R-:W-:Y:S07]  /*5430*/  @!P0 IMAD.U32 R50, RZ, RZ, UR8 ;  /* 0x00000008ff328e24 */ /* 0x00cfee000f8e00ff */
.L_x_103:
[----:B-----5:R-:W-:Y:S01]  /*5440*/  @!P2 ISETP.EQ.AND P0, PT, R50, RZ, PT ;  /* 0x000000ff3200a20c */ /* 0x020fe20003f02270 */
[----:B------:R-:W-:Y:S01]  /*5450*/  @!UPT UIADD3 URZ, UPT, UPT, URZ, URZ, URZ ;  /* 0x000000fffffff290 */ /* 0x000fe2000fffe0ff */
[----:B------:R-:W-:Y:S11]  /*5460*/  @!P2 BRA `(.L_x_104) ;  /* 0x000000000014a947 */ /* 0x000ff60003800000 */
[----:B------:R-:W-:Y:S02]  /*5470*/  LOP3.LUT P2, RZ, R91, 0xff, RZ, 0xc0, !PT ;  /* 0x000000ff5bff7812 */ /* 0x000fe4000784c0ff */
[----:B------:R-:W-:Y:S04]  /*5480*/  PLOP3.LUT P0, PT, PT, PT, UP0, 0x80, 0x8 ;  /* 0x000000000008781c */ /* 0x000fe80003f0f008 */
[----:B------:R-:W-:Y:S07]  /*5490*/  PLOP3.LUT P0, PT, P0, PT, PT, 0x8, 0x80 ;  /* 0x000000000080781c */ /* 0x000fee000070e170 */
[----:B------:R-:W-:Y:S11]  /*54a0*/  @P2 ISETP.EQ.AND P0, PT, R50, RZ, PT ;  /* 0x000000ff3200220c */ /* 0x000ff60003f02270 */
[----:B------:R-:W-:Y:S02]  /*54b0*/  @!UPT UIADD3 URZ, UPT, UPT, URZ, URZ, URZ ;  /* 0x000000fffffff290 */ /* 0x000fe4000fffe0ff */
.L_x_104:
[----:B------:R-:W3:Y:S01]  /*54c0*/  SYNCS.PHASECHK.TRANS64.TRYWAIT P2, [UR7+0x230], R12 ;  /* 0x0002300cff0075a7 */ /* 0x000ee20008041107 */
[----:B------:R-:W-:Y:S04]  /*54d0*/  ELECT P4, URZ, PT ;  /* 0x0000000000ff782f */ /* 0x000fe80003880000 */
[----:B------:R-:W-:Y:S11]  /*54e0*/  PLOP3.LUT P4, PT, P0, P4, PT, 0xf2, 0x2f ;  /* 0x00000000002f781c */ /* 0x000ff60000789e72 */
[----:B------:R-:W-:Y:S02]  /*54f0*/  @!UPT UIADD3 URZ, UPT, UPT, URZ, URZ, URZ ;  /* 0x000000fffffff290 */ /* 0x000fe4000fffe0ff */
[----:B-1----:R-:W-:Y:S05]  /*5500*/  @!P4 IADD3 R21, P0, PT, R32, 0x580, RZ ;  /* 0x000005802015c810 */ /* 0x002fea0007f1e0ff */
[----:B------:R-:W-:Y:S01]  /*5510*/  @!P4 IMAD.X R20, RZ, RZ, R33, P0 ;  /* 0x000000ffff14c224 */ /* 0x000fe200000e0621 */
[----:B---3--:R-:W-:Y:S07]  /*5520*/  @!P2 BRA `(.L_x_105) ;  /* 0x0000004000b4a947 */ /* 0x008fee0003800000 */
.L_x_226:
[----:B------:R-:W3:Y:S01]  /*5530*/  LDC.64 R14, c[0x0][0xb10] ;  /* 0x0002c400ff0e7b82 */ /* 0x000ee20000000a00 */
[----:B------:R-:W-:Y:S01]  /*5540*/  @!P4 R2UR UR8, R20 ;  /* 0x000000001408c2ca */ /* 0x000fe200000e0000 */
[----:B------:R-:W-:Y:S01]  /*5550*/  VOTEU.ALL UP1, P4 ;  /* 0x0000000000ff7886 */ /* 0x000fe20002020000 */
[----:B------:R-:W-:Y:S01]  /*5560*/  @!P4 R2UR UR9, R21 ;  /* 0x000000001509c2ca */ /* 0x000fe200000e0000 */
[----:B------:R-:W-:Y:S01]  /*5570*/  UMOV UR10, 0x0 ;  /* 0x00000000000a7882 */ /* 0x000fe20000000000 */
[----:B------:R-:W-:Y:S03]  /*5580*/  UMOV UR11, 0x10000000 ;  /* 0x10000000000b7882 */ /* 0x000fe60000000000 */
[----:B------:R-:W5:Y:S01]  /*5590*/  LDC.64 R10, c[0x0][0xb18] ;  /* 0x0002c600ff0a7b82 */ /* 0x000f620000000a00 */
[----:B------:R-:W-:Y:S01]  /*55a0*/  @!UP1 UIADD3 UR16, UPT, UPT, UR7, 0x400, URZ ;  /* 0x0000040007109890 */ /* 0x000fe2000fffe0ff */
[----:B------:R-:W-:Y:S01]  /*55b0*/  @P3 SHF.R.U32.HI R28, RZ, 0x10, R25 ;  /* 0x00000010ff1c3819 */ /* 0x000fe20000011619 */
[----:B------:R-:W-:Y:S01]  /*55c0*/  VOTEU.ALL UP1, P4 ;  /* 0x0000000000ff7886 */ /* 0x000fe20002020000 */
[----:B------:R-:W-:Y:S01]  /*55d0*/  UMOV UR20, UR36 ;  /* 0x0000002400147c82 */ /* 0x000fe20008000000 */
[----:B------:R-:W-:Y:S03]  /*55e0*/  VIADD R30, R30, 0x1 ;  /* 0x000000011e1e7836 */ /* 0x000fe60000000000 */
[----:B--2---:R-:W2:Y:S01]  /*55f0*/  @!P1 LDC R0, c[0x0][0xb20] ;  /* 0x0002c800ff009b82 */ /* 0x004ea20000000800 */
[----:B------:R-:W-:Y:S01]  /*5600*/  IMAD.U32 R21, RZ, RZ, UR8 ;  /* 0x00000008ff157e24 */ /* 0x000fe2000f8e00ff */
[----:B------:R-:W-:Y:S06]  /*5610*/  UPRMT UR8, UR37, 0x654, UR17 ;  /* 0x0000065425087896 */ /* 0x000fec0008000011 */
[----:B-1----:R-:W1:Y:S01]  /*5620*/  @!P1 LDC R3, c[0x0][0xb0c] ;  /* 0x0002c300ff039b82 */ /* 0x002e620000000800 */
[----:B------:R-:W-:Y:S01]  /*5630*/  IMAD.U32 R20, RZ, RZ, UR9 ;  /* 0x00000009ff147e24 */ /* 0x000fe2000f8e00ff */
[----:B------:R-:W-:Y:S04]  /*5640*/  @!P4 R2UR UR15, R21 ;  /* 0x00000000150fc2ca */ /* 0x000fe800000e0000 */
[----:B------:R-:W-:Y:S01]  /*5650*/  @!P4 R2UR UR14, R20 ;  /* 0x00000000140ec2ca */ /* 0x000fe200000e0000 */
[----:B------:R-:W-:Y:S11]  /*5660*/  @!P4 IMAD.MOV.U32 R20, RZ, RZ, 0x1000 ;  /* 0x00001000ff14c424 */ /* 0x000ff600078e00ff */
[----:B------:R-:W-:Y:S01]  /*5670*/  @!UPT UIADD3 URZ, UPT, UPT, URZ, URZ, URZ ;  /* 0x000000fffffff290 */ /* 0x000fe2000fffe0ff */
[----:B------:R1:W-:Y:S01]  /*5680*/  @!UP1 UTMALDG.3D [UR16], [UR14], desc[UR10] ;  /* 0x00000a100e0095b4 */ /* 0x0003e20008011000 */
[----:B------:R1:W-:Y:S02]  /*5690*/  @!P4 SYNCS.ARRIVE.TRANS64.RED.A0TR RZ, [UR7+0x220], R20 ;  /* 0x00022014ffffc9a7 */ /* 0x0003e40008300407 */
[----:B-1----:R-:W-:Y:S01]  /*56a0*/  @!P1 ISETP.NE.AND P2, PT, R3, 0x1, PT ;  /* 0x000000010300980c */ /* 0x002fe20003f45270 */
[C---:B---3--:R-:W-:Y:S01]  /*56b0*/  @!P1 IMAD.HI.U32 R14, R13.reuse, R14, RZ ;  /* 0x0000000e0d0e9227 */ /* 0x048fe200078e00ff */
[----:B-----5:R-:W-:Y:S03]  /*56c0*/  @!P1 ISETP.NE.AND P0, PT, R10, 0x1, PT ;  /* 0x000000010a00980c */ /* 0x020fe60003f05270 */
[C---:B------:R-:W-:Y:S01]  /*56d0*/  @!P1 IMAD.HI.U32 R11, R8.reuse, R11, RZ ;  /* 0x0000000b080b9227 */ /* 0x040fe200078e00ff */
[----:B------:R-:W-:Y:S04]  /*56e0*/  @!P1 SHF.R.U32.HI R14, RZ, R15, R14 ;  /* 0x0000000fff0e9219 */ /* 0x000fe8000001160e */
[----:B--2---:R-:W-:Y:S01]  /*56f0*/  @!P1 SHF.R.U32.HI R9, RZ, R0, R11 ;  /* 0x00000000ff099219 */ /* 0x004fe2000001160b */
[----:B------:R-:W-:Y:S01]  /*5700*/  SYNCS.ARRIVE.TRANS64.RED.A1T0 RZ, [UR8], RZ ;  /* 0x000000ffffff79a7 */ /* 0x000fe20008100408 */
[----:B------:R-:W-:Y:S02]  /*5710*/  @!P1 SEL R14, R13, R14, !P2 ;  /* 0x0000000e0d0e9207 */ /* 0x000fe40005000000 */
[----:B------:R-:W-:Y:S01]  /*5720*/  @!P1 SEL R9, R8, R9, !P0 ;  /* 0x0000000908099207 */ /* 0x000fe20004000000 */
[----:B------:R-:W1:Y:S04]  /*5730*/  SYNCS.PHASECHK.TRANS64.TRYWAIT P5, [UR7+0x238], R12 ;  /* 0x0002380cff0075a7 */ /* 0x000e6800080a1107 */
[----:B------:R-:W-:Y:S02]  /*5740*/  @!P1 IMAD.IADD R0, R9, 0x1, -R14 ;  /* 0x0000000109009824 */ /* 0x000fe400078e0a0e */
[----:B------:R-:W-:Y:S02]  /*5750*/  @!P1 IMAD.IADD R9, R14, 0x1, -R9 ;  /* 0x000000010e099824 */ /* 0x000fe400078e0a09 */
[----:B------:R-:W-:Y:S02]  /*5760*/  @!P1 IMAD R13, R0, R3, R13 ;  /* 0x00000003000d9224 */ /* 0x000fe400078e020d */
[----:B------:R-:W-:Y:S01]  /*5770*/  @!P1 IMAD R8, R9, R10, R8 ;  /* 0x0000000a09089224 */ /* 0x000fe200078e0208 */
[----:B-1----:R-:W-:Y:S06]  /*5780*/  @!P5 BRA `(.L_x_106) ;  /* 0x000000400034d947 */ /* 0x002fec0003800000 */
.L_x_228:
[----:B-1----:R-:W-:Y:S01]  /*5790*/  @!P4 IADD3 R3, P0, PT, R32, 0x580, RZ ;  /* 0x000005802003c810 */ /* 0x002fe20007f1e0ff */
[----:B------:R-:W-:Y:S01]  /*57a0*/  VOTEU.ALL UP1, P4 ;  /* 0x0000000000ff7886 */ /* 0x000fe20002020000 */
[----:B------:R-:W-:Y:S01]  /*57b0*/  UMOV UR20, 0x0 ;  /* 0x0000000000147882 */ /* 0x000fe20000000000 */
[----:B------:R-:W-:Y:S01]  /*57c0*/  UMOV UR21, 0x10000000 ;  /* 0x1000000000157882 */ /* 0x000fe20000000000 */
[----:B------:R-:W-:Y:S01]  /*57d0*/  @!P4 R2UR UR9, R3 ;  /* 0x000000000309c2ca */ /* 0x000fe200000e0000 */
[----:B------:R-:W-:Y:S01]  /*57e0*/  @!P4 IMAD.X R0, RZ, RZ, R33, P0 ;  /* 0x000000ffff00c224 */ /* 0x000fe200000e0621 */
[----:B------:R-:W-:Y:S01]  /*57f0*/  @!UP1 UIADD3 UR10, UPT, UPT, UR18, 0x40, URZ ;  /* 0x00000040120a9890 */ /* 0x000fe2000fffe0ff */
[----:B------:R-:W-:Y:S01]  /*5800*/  ISETP.NE.AND P0, PT, R30, 0x2, PT ;  /* 0x000000021e00780c */ /* 0x000fe20003f05270 */
[----:B------:R-:W-:Y:S01]  /*5810*/  UMOV UR11, UR19 ;  /* 0x00000013000b7c82 */ /* 0x000fe20008000000 */
[----:B------:R-:W-:Y:S01]  /*5820*/  UMOV UR12, UR36 ;  /* 0x00000024000c7c82 */ /* 0x000fe20008000000 */
[----:B------:R-:W-:Y:S01]  /*5830*/  @!P4 R2UR UR8, R0 ;  /* 0x000000000008c2ca */ /* 0x000fe200000e0000 */
[----:B------:R-:W-:Y:S01]  /*5840*/  IMAD.IADD R20, R8, 0x1, R83 ;  /* 0x0000000108147824 */ /* 0x000fe200078e0253 */
[----:B------:R-:W-:Y:S01]  /*5850*/  @P3 R2UR UR36, R28 ;  /* 0x000000001c2432ca */ /* 0x000fe200000e0000 */
[----:B------:R-:W-:Y:S01]  /*5860*/  IMAD.IADD R21, R13, 0x1, R90 ;  /* 0x000000010d157824 */ /* 0x000fe200078e025a */
[----:B------:R-:W-:Y:S02]  /*5870*/  SEL R0, RZ, 0x1, P0 ;  /* 0x00000001ff007807 */ /* 0x000fe40000000000 */
[----:B------:R-:W-:Y:S01]  /*5880*/  LOP3.LUT R31, R31, 0x1, RZ, 0x3c, !PT ;  /* 0x000000011f1f7812 */ /* 0x000fe200078e3cff */
[----:B------:R-:W-:Y:S01]  /*5890*/  IMAD.U32 R10, RZ, RZ, UR9 ;  /* 0x00000009ff0a7e24 */ /* 0x000fe2000f8e00ff */
[----:B------:R-:W-:Y:S01]  /*58a0*/  @!UP1 UIADD3 UR9, UPT, UPT, UR7, 0x228, URZ ;  /* 0x0000022807099890 */ /* 0x000fe2000fffe0ff */
[----:B------:R-:W-:Y:S02]  /*58b0*/  LOP3.LUT R29, R29, R0, RZ, 0x3c, !PT ;  /* 0x000000001d1d7212 */ /* 0x000fe400078e3cff */
[----:B------:R-:W-:Y:S02]  /*58c0*/  SEL R30, R30, RZ, P0 ;  /* 0x000000ff1e1e7207 */ /* 0x000fe40000000000 */
[----:B------:R-:W-:Y:S01]  /*58d0*/  IMAD.U32 R11, RZ, RZ, UR8 ;  /* 0x00000008ff0b7e24 */ /* 0x000fe2000f8e00ff */
[----:B------:R-:W-:Y:S01]  /*58e0*/  @!P4 R2UR UR14, R10 ;  /* 0x000000000a0ec2ca */ /* 0x000fe200000e0000 */
[----:B------:R-:W-:Y:S01]  /*58f0*/  @!UP1 UIADD3 UR8, UPT, UPT, UR7, 0x1400, URZ ;  /* 0x0000140007089890 */ /* 0x000fe2000fffe0ff */
[----:B------:R-:W-:Y:S02]  /*5900*/  VOTEU.ALL UP1, P4 ;  /* 0x0000000000ff7886 */ /* 0x000fe40002020000 */
[----:B------:R-:W-:Y:S11]  /*5910*/  @!P4 R2UR UR15, R11 ;  /* 0x000000000b0fc2ca */ /* 0x000ff600000e0000 */
[----:B------:R-:W-:Y:S02]  /*5920*/  @!UPT UIADD3 URZ, UPT, UPT, URZ, URZ, URZ ;  /* 0x000000fffffff290 */ /* 0x000fe4000fffe0ff */
[----:B------:R2:W-:Y:S01]  /*5930*/  @!UP1 UTMALDG.3D [UR8], [UR14], desc[UR20] ;  /* 0x000014080e0095b4 */ /* 0x0005e20008011000 */
[----:B------:R2:W-:Y:S01]  /*5940*/  @!P4 SYNCS.ARRIVE.TRANS64.RED.A0TR RZ, [UR7+0x228], R23 ;  /* 0x00022817ffffc9a7 */ /* 0x0005e20008300407 */
[----:B------:R-:W-:Y:S01]  /*5950*/  UPLOP3.LUT UP1, UPT, UPT, UPT, UPT, 0x80, 0x8 ;  /* 0x000000000008789c */ /* 0x000fe20003f2f070 */
[----:B------:R-:W-:Y:S01]  /*5960*/  SYNCS.ARRIVE.TRANS64.RED.A1T0 RZ, [UR13], RZ ;  /* 0x000000ffffff79a7 */ /* 0x000fe2000810040d */
[----:B------:R-:W-:Y:S09]  /*5970*/  @P3 BRA `(.L_x_107) ;  /* 0xfffffff400503947 */ /* 0x000ff2000383ffff */
[----:B------:R-:W-:-:S04]  /*5980*/  SHF.L.U32 R3, R31, 0x1f, RZ ;  /* 0x0000001f1f037819 */ /* 0x000fc800000006ff */
[----:B------:R-:W1:Y:S02]  /*5990*/  SYNCS.PHASECHK.TRANS64.TRYWAIT P0, [UR7+0x230], R3 ;  /* 0x00023003ff0075a7 */ /* 0x000e640008001107 */
[----:B-1----:R-:W-:Y:S05]  /*59a0*/  @!P0 BRA `(.L_x_108) ;  /* 0x0000003c00c48947 */ /* 0x002fea0003800000 */
.L_x_230:
[----:B-1----:R-:W-:-:S07]  /*59b0*/  MOV R0, UR7 ;  /* 0x0000000700007c02 */ /* 0x002fce0008000f00 */
.L_x_109:
[----:B-1----:R-:W-:-:S04]  /*59c0*/  SHF.L.U32 R3, R31, 0x1f, RZ ;  /* 0x0000001f1f037819 */ /* 0x002fc800000006ff */
[----:B------:R1:W3:Y:S03]  /*59d0*/  SYNCS.PHASECHK.TRANS64.TRYWAIT P0, [R0+URZ+0x238], R3 ;  /* 0x00023803000075a7 */ /* 0x0002e600080011ff */
[----:B---3--:R-:W-:Y:S05]  /*59e0*/  @!P0 NANOSLEEP.SYNCS 0x989680 ;  /* 0x009896800000895d */ /* 0x008fea0003900000 */
[----:B------:R-:W3:Y:S02]  /*59f0*/  @!P0 SYNCS.PHASECHK.TRANS64 P0, [R0+URZ+0x238], R3 ;  /* 0x00023803000085a7 */ /* 0x000ee400080010ff */
[----:B--23--:R-:W-:Y:S05]  /*5a00*/  @P0 EXIT ;  /* 0x000000000000094d */ /* 0x00cfea0003800000 */
[----:B------:R-:W-:Y:S05]  /*5a10*/  BRA `(.L_x_109) ;  /* 0xfffffffc00e87947 */ /* 0x000fea000383ffff */
.L_x_98:
[----:B------:R-:W-:-:S06]  /*5a20*/  UISETP.GE.AND UP1, UPT, UR8, 0x4, UPT ;  /* 0x000000040800788c */ /* 0x000fcc000bf26270 */
[----:B------:R-:W-:-:S13]  /*5a30*/  PLOP3.LUT P0, PT, PT, PT, UP1, 0x80, 0x8 ;  /* 0x000000000008781c */ /* 0x000fda0003f0f018 */
[----:B------:R-:W-:Y:S05]  /*5a40*/  @!P0 EXIT ;  /* 0x000000000000894d */ /* 0x000fea0003800000 */
[----:B------:R-:W-:Y:S01]  /*5a50*/  BAR.SYNC.DEFER_BLOCKING 0x6, 0xa0 ;  /* 0x0182800000007b1d */ /* 0x000fe20000010000 */
[C---:B------:R-:W-:Y:S01]  /*5a60*/  IMAD.SHL.U32 R2, R103.reuse, 0x40, RZ ;  /* 0x0000004067027824 */ /* 0x040fe200078e00ff */
[C---:B------:R-:W-:Y:S01]  /*5a70*/  LOP3.LUT R105, R103.reuse, 0x60, RZ, 0xc0, !PT ;  /* 0x0000006067697812 */ /* 0x040fe200078ec0ff */
[C---:B------:R-:W-:Y:S02]  /*5a80*/  IMAD.SHL.U32 R95, R103.reuse, 0x20, RZ ;  /* 0x00000020675f7824 */ /* 0x040fe400078e00ff */
[----:B------:R-:W-:Y:S02]  /*5a90*/  HFMA2 R44, -RZ, RZ, 0, 0 ;  /* 0x00000000ff2c7431 */ /* 0x000fe400000001ff */
[C---:B------:R-:W-:Y:S01]  /*5aa0*/  IMAD.SHL.U32 R0, R103.reuse, 0x8, RZ ;  /* 0x0000000867007824 */ /* 0x040fe200078e00ff */
[----:B------:R-:W-:Y:S01]  /*5ab0*/  UMOV UR49, 0x400 ;  /* 0x0000040000317882 */ /* 0x000fe20000000000 */
[----:B------:R-:W1:Y:S01]  /*5ac0*/  LDC R93, c[0x0][0x370] ;  /* 0x0000dc00ff5d7b82 */ /* 0x000e620000000800 */
[----:B------:R-:W-:Y:S01]  /*5ad0*/  ULEA UR49, UR37, UR49, 0x18 ;  /* 0x0000003125317291 */ /* 0x000fe2000f8ec0ff */
[----:B------:R-:W-:Y:S01]  /*5ae0*/  LOP3.LUT R5, R2, 0x180, RZ, 0xc0, !PT ;  /* 0x0000018002057812 */ /* 0x000fe200078ec0ff */
[----:B------:R-:W-:Y:S01]  /*5af0*/  IMAD.U32 R46, R103, 0x10000, RZ ;  /* 0x00010000672e7824 */ /* 0x000fe200078e00ff */
[----:B------:R-:W-:Y:S01]  /*5b00*/  LOP3.LUT R95, R95, 0xc00, RZ, 0xc0, !PT ;  /* 0x00000c005f5f7812 */ /* 0x000fe200078ec0ff */
[----:B------:R-:W-:Y:S01]  /*5b10*/  UIADD3 UR4, UPT, UPT, UR49, 0x2400, URZ ;  /* 0x0000240031047890 */ /* 0x000fe2000fffe0ff */
[----:B------:R-:W-:Y:S01]  /*5b20*/  LOP3.LUT R0, R5, 0x30, R0, 0xf8, !PT ;  /* 0x0000003005007812 */ /* 0x000fe200078ef800 */
[----:B------:R-:W-:Y:S01]  /*5b30*/  IMAD.SHL.U32 R5, R103, 0x2, RZ ;  /* 0x0000000267057824 */ /* 0x000fe200078e00ff */
[----:B------:R-:W2:Y:S01]  /*5b40*/  LDC R42, c[0x0][0xb0c] ;  /* 0x0002c300ff2a7b82 */ /* 0x000ea20000000800 */
[----:B------:R-:W-:Y:S01]  /*5b50*/  LOP3.LUT R95, R95, 0x40, R2, 0xf8, !PT ;  /* 0x000000405f5f7812 */ /* 0x000fe200078ef802 */
[----:B------:R-:W-:Y:S01]  /*5b60*/  IMAD.MOV.U32 R102, RZ, RZ, RZ ;  /* 0x000000ffff667224 */ /* 0x000fe200078e00ff */
[----:B------:R-:W-:Y:S01]  /*5b70*/  LOP3.LUT R46, R46, 0x600000, RZ, 0xc0, !PT ;  /* 0x006000002e2e7812 */ /* 0x000fe200078ec0ff */
[----:B------:R-:W-:Y:S01]  /*5b80*/  IMAD.MOV.U32 R107, RZ, RZ, RZ ;  /* 0x000000ffff6b7224 */ /* 0x000fe200078e00ff */
[----:B------:R-:W-:-:S02]  /*5b90*/  LOP3.LUT R0, R0, 0x20, R5, 0x78, !PT ;  /* 0x0000002000007812 */ /* 0x000fc400078e7805 */
[----:B------:R-:W-:Y:S02]  /*5ba0*/  CS2R R100, SRZ ;  /* 0x0000000000647805 */ /* 0x000fe4000001ff00 */
[----:B------:R-:W-:Y:S01]  /*5bb0*/  LOP3.LUT R95, R95, 0x200, R2, 0xf8, !PT ;  /* 0x000002005f5f7812 */ /* 0x000fe200078ef802 */
[----:B------:R-:W4:Y:S01]  /*5bc0*/  LDC R92, c[0x0][0xb20] ;  /* 0x0002c800ff5c7b82 */ /* 0x000f220000000800 */
[----:B------:R-:W3:Y:S01]  /*5bd0*/  LDS R3, [UR49+0x300] ;  /* 0x00030031ff037984 */ /* 0x000ee20008000800 */
[----:B------:R-:W-:Y:S01]  /*5be0*/  LOP3.LUT R103, R103, 0x2, RZ, 0xc0, !PT ;  /* 0x0000000267677812 */ /* 0x000fe200078ec0ff */
[----:B------:R-:W-:Y:S01]  /*5bf0*/  IMAD.MOV.U32 R99, RZ, RZ, RZ ;  /* 0x000000ffff637224 */ /* 0x000fe200078e00ff */
[----:B------:R-:W-:Y:S01]  /*5c00*/  LOP3.LUT R95, R95, R0, RZ, 0xfc, !PT ;  /* 0x000000005f5f7212 */ /* 0x000fe200078efcff */
[----:B------:R-:W-:Y:S01]  /*5c10*/  IMAD.U32 R104, RZ, RZ, UR4 ;  /* 0x00000004ff687e24 */ /* 0x000fe2000f8e00ff */
[----:B------:R-:W-:Y:S01]  /*5c20*/  IADD3 R97, PT, PT, -R103, RZ, RZ ;  /* 0x000000ff67617210 */ /* 0x000fe20007ffe1ff */
[----:B------:R-:W1:Y:S01]  /*5c30*/  LDCU.64 UR52, c[0x0][0x348] ;  /* 0x00006900ff3477ac */ /* 0x000e620008000a00 */
[----:B------:R-:W1:Y:S01]  /*5c40*/  LDC R41, c[0x0][0xb30] ;  /* 0x0002cc00ff297b82 */ /* 0x000e620000000800 */
[----:B------:R-:W1:Y:S01]  /*5c50*/  LDCU.64 UR38, c[0x0][0x888] ;  /* 0x00011100ff2677ac */ /* 0x000e620008000a00 */
[----:B------:R-:W1:Y:S06]  /*5c60*/  LDCU.64 UR44, c[0x0][0x890] ;  /* 0x00011200ff2c77ac */ /* 0x000e6c0008000a00 */
[----:B------:R-:W1:Y:S01]  /*5c70*/  LDC.64 R88, c[0x0][0xb10] ;  /* 0x0002c400ff587b82 */ /* 0x000e620000000a00 */
[----:B------:R-:W-:-:S07]  /*5c80*/  UIADD3 UR48, UPT, UPT, UR49, 0x400, URZ ;  /* 0x0000040031307890 */ /* 0x000fce000fffe0ff */
[----:B------:R-:W1:Y:S08]  /*5c90*/  LDC.64 R38, c[0x0][0xb18] ;  /* 0x0002c600ff267b82 */ /* 0x000e700000000a00 */
[----:B------:R-:W1:Y:S08]  /*5ca0*/  LDC.64 R36, c[0x0][0xb28] ;  /* 0x0002ca00ff247b82 */ /* 0x000e700000000a00 */
[----:B------:R-:W1:Y:S01]  /*5cb0*/  LDC.64 R86, c[0x0][0x8b0] ;  /* 0x00022c00ff567b82 */ /* 0x000e620000000a00 */
[----:B---3--:R-:W-:-:S07]  /*5cc0*/  IMAD.IADD R46, R3, 0x1, R46 ;  /* 0x00000001032e7824 */ /* 0x008fce00078e022e */
[----:B------:R-:W3:Y:S08]  /*5cd0*/  LDC.64 R84, c[0x0][0x8a8] ;  /* 0x00022a00ff547b82 */ /* 0x000ef00000000a00 */
[----:B--2-4-:R-:W1:Y:S02]  /*5ce0*/  LDC R94, c[0x0][0x374] ;  /* 0x0000dd00ff5e7b82 */ /* 0x014e640000000800 */
.L_x_135:
[----:B------:R-:W-:Y:S02]  /*5cf0*/  LEA R0, R107, UR49, 0x3 ;  /* 0x000000316b007c11 */ /* 0x000fe4000f8e18ff */
[----:B------:R-:W-:Y:S02]  /*5d00*/  SHF.L.U32 R3, R101, 0x1f, RZ ;  /* 0x0000001f65037819 */ /* 0x000fe400000006ff */
[----:B------:R-:W-:Y:S02]  /*5d10*/  LEA R16, R107, UR49, 0x4 ;  /* 0x000000316b107c11 */ /* 0x000fe4000f8e20ff */
[----:B------:R-:W2:Y:S02]  /*5d20*/  SYNCS.PHASECHK.TRANS64.TRYWAIT P0, [R0+URZ+0x250], R3 ;  /* 0x00025003000075a7 */ /* 0x000ea400080011ff */
[----:B-12---:R-:W-:Y:S05]  /*5d30*/  @!P0 BRA `(.L_x_110) ;  /* 0x0000003800f88947 */ /* 0x006fea0003800000 */
.L_x_231:
[----:B------:R-:W4:Y:S01]  /*5d40*/  LDC.64 R12, c[0x0][0xb10] ;  /* 0x0002c400ff0c7b82 */ /* 0x000f220000000a00 */
[----:B------:R-:W3:Y:S01]  /*5d50*/  LDS.128 R16, [R16+0x2e0] ;  /* 0x0002e00010107984 */ /* 0x000ee20000000c00 */
[----:B-1----:R-:W-:Y:S01]  /*5d60*/  ISETP.NE.AND P1, PT, R41, 0x1, PT ;  /* 0x000000012900780c */ /* 0x002fe20003f25270 */
[----:B--2---:R-:W-:Y:S01]  /*5d70*/  VIADD R0, R0, 0x260 ;  /* 0x0000026000007836 */ /* 0x004fe20000000000 */
[----:B------:R-:W-:Y:S04]  /*5d80*/  ISETP.GE.AND P0, PT, R40, 0x1, PT ;  /* 0x000000012800780c */ /* 0x000fe80003f06270 */
[----:B------:R-:W1:Y:S01]  /*5d90*/  LDC.64 R10, c[0x0][0xb18] ;  /* 0x0002c600ff0a7b82 */ /* 0x000e620000000a00 */
[----:B------:R-:W-:Y:S01]  /*5da0*/  PRMT R0, RZ, 0x654, R0 ;  /* 0x00000654ff007816 */ /* 0x000fe20000000000 */
[----:B------:R-:W-:Y:S01]  /*5db0*/  @!PT LDS RZ, [RZ] ;  /* 0x00000000fffff984 */ /* 0x000fe20000000800 */
[----:B------:R-:W-:Y:S01]  /*5dc0*/  @!PT LDS RZ, [RZ] ;  /* 0x00000000fffff984 */ /* 0x000fe20000000800 */
[----:B------:R-:W-:Y:S01]  /*5dd0*/  @!PT LDS RZ, [RZ] ;  /* 0x00000000fffff984 */ /* 0x000fe20000000800 */
[----:B------:R-:W-:Y:S01]  /*5de0*/  @!PT LDS RZ, [RZ] ;  /* 0x00000000fffff984 */ /* 0x000fe20000000800 */
[----:B------:R2:W-:Y:S06]  /*5df0*/  MEMBAR.ALL.CTA ;  /* 0x0000000000007992 */ /* 0x0005ec0000008000 */
[----:B--2---:R-:W2:Y:S01]  /*5e00*/  FENCE.VIEW.ASYNC.S ;  /* 0x00000000000073c6 */ /* 0x004ea20000000000 */
[----:B------:R-:W1:Y:S08]  /*5e10*/  @!P1 LDC R14, c[0x0][0xb20] ;  /* 0x0002c800ff0e9b82 */ /* 0x000e700000000800 */
[----:B------:R-:W1:Y:S01]  /*5e20*/  @!P1 LDC R9, c[0x0][0xb0c] ;  /* 0x0002c300ff099b82 */ /* 0x000e620000000800 */
[----:B--2---:R2:W-:Y:S01]  /*5e30*/  SYNCS.ARRIVE.TRANS64.RED.A1T0 RZ, [R0+URZ], RZ ;  /* 0x000000ff00ff79a7 */ /* 0x0045e200081004ff */
[----:B---3--:R-:W-:Y:S04]  /*5e40*/  LOP3.LUT P4, RZ, R18, 0x1, RZ, 0xc0, !PT ;  /* 0x0000000112ff7812 */ /* 0x008fe8000788c0ff */
[----:B------:R-:W-:Y:S09]  /*5e50*/  P2R R106, PR, RZ, 0x10 ;  /* 0x00000010ff6a7803 */ /* 0x000ff20000000000 */
[----:B------:R-:W-:Y:S02]  /*5e60*/  @P4 MOV R45, R16 ;  /* 0x00000010002d4202 */ /* 0x000fe40000000f00 */
[----:B------:R-:W-:Y:S01]  /*5e70*/  @P4 LOP3.LUT R43, R17, 0xffff, RZ, 0xc0, !PT ;  /* 0x0000ffff112b4812 */ /* 0x000fe200078ec0ff */
[----:B--2-4-:R-:W-:Y:S06]  /*5e80*/  @!P0 BRA `(.L_x_111) ;  /* 0x0000000000a48947 */ /* 0x014fec0003800000 */
[----:B------:R-:W-:Y:S01]  /*5e90*/  IMAD.HI.U32 R23, R94, R39, RZ ;  /* 0x000000275e177227 */ /* 0x000fe200078e00ff */
[----:B------:R-:W-:Y:S02]  /*5ea0*/  ISETP.NE.AND P0, PT, R38, 0x1, PT ;  /* 0x000000012600780c */ /* 0x000fe40003f05270 */
[----:B------:R-:W-:Y:S01]  /*5eb0*/  ISETP.NE.AND P2, PT, R40, 0x1, PT ;  /* 0x000000012800780c */ /* 0x000fe20003f45270 */
[----:B------:R-:W-:Y:S01]  /*5ec0*/  IMAD.HI.U32 R22, R93, R88, RZ ;  /* 0x000000585d167227 */ /* 0x000fe200078e00ff */
[----:B------:R-:W-:Y:S02]  /*5ed0*/  SHF.R.U32.HI R23, RZ, R92, R23 ;  /* 0x0000005cff177219 */ /* 0x000fe40000011617 */
[----:B------:R-:W-:Y:S01]  /*5ee0*/  ISETP.NE.AND P3, PT, R42, 0x1, PT ;  /* 0x000000012a00780c */ /* 0x000fe20003f65270 */
[----:B------:R-:W-:Y:S01]  /*5ef0*/  IMAD.HI.U32 R26, R45, R88, RZ ;  /* 0x000000582d1a7227 */ /* 0x000fe200078e00ff */
[----:B------:R-:W-:Y:S02]  /*5f00*/  SHF.R.U32.HI R22, RZ, R89, R22 ;  /* 0x00000059ff167219 */ /* 0x000fe40000011616 */
[----:B------:R-:W-:Y:S01]  /*5f10*/  SEL R3, R94, R23, !P0 ;  /* 0x000000175e037207 */ /* 0x000fe20004000000 */
[----:B------:R-:W-:Y:S01]  /*5f20*/  IMAD.HI.U32 R23, R43, R39, RZ ;  /* 0x000000272b177227 */ /* 0x000fe200078e00ff */
[----:B------:R-:W-:Y:S02]  /*5f30*/  SEL R7, R93, R22, !P3 ;  /* 0x000000165d077207 */ /* 0x000fe40005800000 */
[----:B------:R-:W-:Y:S01]  /*5f40*/  SHF.R.U32.HI R26, RZ, R89, R26 ;  /* 0x00000059ff1a7219 */ /* 0x000fe2000001161a */
[-C--:B------:R-:W-:Y:S04]  /*5f50*/  IMAD.HI.U32 R22, R3, R36.reuse, RZ ;  /* 0x0000002403167227 */ /* 0x080fe800078e00ff */
[----:B------:R-:W-:Y:S01]  /*5f60*/  IMAD.HI.U32 R24, R7, R36, RZ ;  /* 0x0000002407187227 */ /* 0x000fe200078e00ff */
[-C--:B------:R-:W-:Y:S02]  /*5f70*/  @P2 SHF.R.U32.HI R3, RZ, R37.reuse, R22 ;  /* 0x00000025ff032219 */ /* 0x080fe40000011616 */
[----:B------:R-:W-:Y:S02]  /*5f80*/  SHF.R.U32.HI R22, RZ, R92, R23 ;  /* 0x0000005cff167219 */ /* 0x000fe40000011617 */
[----:B------:R-:W-:Y:S01]  /*5f90*/  @P2 SHF.R.U32.HI R7, RZ, R37, R24 ;  /* 0x00000025ff072219 */ /* 0x000fe20000011618 */
[C---:B------:R-:W-:Y:S01]  /*5fa0*/  IMAD R2, R40.reuse, R3, RZ ;  /* 0x0000000328027224 */ /* 0x040fe200078e02ff */
[----:B------:R-:W-:Y:S02]  /*5fb0*/  SEL R5, R43, R22, !P0 ;  /* 0x000000162b057207 */ /* 0x000fe40004000000 */
[----:B------:R-:W-:Y:S01]  /*5fc0*/  SEL R3, R45, R26, !P3 ;  /* 0x0000001a2d037207 */ /* 0x000fe20005800000 */
[----:B------:R-:W-:Y:S01]  /*5fd0*/  IMAD R4, R40, R7, RZ ;  /* 0x0000000728047224 */ /* 0x000fe200078e02ff */
[C---:B------:R-:W-:Y:S01]  /*5fe0*/  ISETP.GE.AND P0, PT, R5.reuse, R2, PT ;  /* 0x000000020500720c */ /* 0x040fe20003f06270 */
[----:B------:R-:W-:Y:S03]  /*5ff0*/  IMAD.HI.U32 R6, R5, R36, RZ ;  /* 0x0000002405067227 */ /* 0x000fe600078e00ff */
[----:B------:R-:W-:Y:S01]  /*6000*/  ISETP.GE.OR P0, PT, R3, R4, P0 ;  /* 0x000000040300720c */ /* 0x000fe20000706670 */
[----:B------:R-:W-:Y:S01]  /*6010*/  IMAD.MOV R4, RZ, RZ, -R3 ;  /* 0x000000ffff047224 */ /* 0x000fe200078e0a03 */
[-C--:B------:R-:W-:Y:S03]  /*6020*/  SHF.R.U32.HI R6, RZ, R37.reuse, R6 ;  /* 0x00000025ff067219 */ /* 0x080fe60000011606 */
[----:B------:R-:W-:Y:S01]  /*6030*/  IMAD R45, R42, R4, R45 ;  /* 0x000000042a2d7224 */ /* 0x000fe200078e022d */
[----:B------:R-:W-:Y:S05]  /*6040*/  SEL R15, R5, R6, !P2 ;  /* 0x00000006050f7207 */ /* 0x000fea0005000000 */
[----:B------:R-:W-:Y:S02]  /*6050*/  IMAD.MOV R6, RZ, RZ, -R15 ;  /* 0x000000ffff067224 */ /* 0x000fe400078e0a0f */
[C---:B------:R-:W-:Y:S04]  /*6060*/  @!P0 IMAD.HI.U32 R2, R3.reuse, R36, RZ ;  /* 0x0000002403028227 */ /* 0x040fe800078e00ff */
[----:B------:R-:W-:Y:S01]  /*6070*/  IMAD R6, R40, R6, R5 ;  /* 0x0000000628067224 */ /* 0x000fe200078e0205 */
[----:B------:R-:W-:Y:S04]  /*6080*/  @!P0 SHF.R.U32.HI R2, RZ, R37, R2 ;  /* 0x00000025ff028219 */ /* 0x000fe80000011602 */
[----:B------:R-:W-:Y:S02]  /*6090*/  @!P0 SEL R0, R3, R2, !P2 ;  /* 0x0000000203008207 */ /* 0x000fe40005000000 */
[----:B------:R-:W-:Y:S02]  /*60a0*/  IADD3 R2, PT, PT, -R5, RZ, RZ ;  /* 0x000000ff05027210 */ /* 0x000fe40007ffe1ff */
[----:B------:R-:W-:Y:S01]  /*60b0*/  @!P0 IADD3 R8, PT, PT, R15, -R0, RZ ;  /* 0x800000000f088210 */ /* 0x000fe20007ffe0ff */
[----:B------:R-:W-:Y:S02]  /*60c0*/  @!P0 IMAD R0, R7, R6, R0 ;  /* 0x0000000607008224 */ /* 0x000fe400078e0200 */
[----:B------:R-:W-:Y:S02]  /*60d0*/  IMAD R43, R38, R2, R43 ;  /* 0x00000002262b7224 */ /* 0x000fe400078e022b */
[----:B------:R-:W-:Y:S02]  /*60e0*/  @!P0 IMAD R5, R8, R40, R3 ;  /* 0x0000002808058224 */ /* 0x000fe400078e0203 */
[----:B------:R-:W-:Y:S04]  /*60f0*/  @!P0 IMAD.MOV.U32 R3, RZ, RZ, R0 ;  /* 0x000000ffff038224 */ /* 0x000fe800078e0000 */
[----:B------:R-:W-:Y:S02]  /*6100*/  IMAD R45, R3, R42, R45 ;  /* 0x0000002a032d7224 */ /* 0x000fe400078e022d */
[----:B------:R-:W-:Y:S07]  /*6110*/  IMAD R43, R5, R38, R43 ;  /* 0x00000026052b7224 */ /* 0x000fee00078e022b */
.L_x_111:
[----:B-1----:R-:W-:Y:S01]  /*6120*/  @!P1 ISETP.NE.AND P0, PT, R10, 0x1, PT ;  /* 0x000000010a00980c */ /* 0x002fe20003f05270 */
[----:B------:R-:W-:Y:S01]  /*6130*/  @!P1 IMAD.HI.U32 R0, R45, R12, RZ ;  /* 0x0000000c2d009227 */ /* 0x000fe200078e00ff */
[----:B------:R-:W-:Y:S01]  /*6140*/  @!P1 ISETP.NE.AND P2, PT, R9, 0x1, PT ;  /* 0x000000010900980c */ /* 0x000fe20003f45270 */
[----:B------:R-:W-:Y:S01]  /*6150*/  ULOP3.LUT UP0, URZ, UR48, 0x1b0, URZ, 0xc0, !UPT ;  /* 0x000001b030ff7892 */ /* 0x000fe2000f80c0ff */
[----:B------:R-:W-:Y:S01]  /*6160*/  R2UR UR42, R21 ;  /* 0x00000000152a72ca */ /* 0x000fe200000e0000 */
[----:B------:R-:W-:Y:S01]  /*6170*/  @!P1 IMAD.HI.U32 R3, R43, R11, RZ ;  /* 0x0000000b2b039227 */ /* 0x000fe200078e00ff */
[----:B------:R-:W-:Y:S02]  /*6180*/  @!P1 SHF.R.U32.HI R0, RZ, R13, R0 ;  /* 0x0000000dff009219 */ /* 0x000fe40000011600 */
[----:B------:R-:W-:Y:S01]  /*6190*/  R2UR UR41, R20 ;  /* 0x00000000142972ca */ /* 0x000fe200000e0000 */
[----:B------:R-:W-:Y:S01]  /*61a0*/  VIADD R107, R107, 0x1 ;  /* 0x000000016b6b7836 */ /* 0x000fe20000000000 */
[----:B------:R-:W-:Y:S02]  /*61b0*/  @!P1 SHF.R.U32.HI R2, RZ, R14, R3 ;  /* 0x0000000eff029219 */ /* 0x000fe40000011603 */
[----:B------:R-:W-:Y:S02]  /*61c0*/  @!P1 SEL R3, R45, R0, !P2 ;  /* 0x000000002d039207 */ /* 0x000fe40005000000 */
[----:B------:R-:W-:Y:S02]  /*61d0*/  @!P1 SEL R2, R43, R2, !P0 ;  /* 0x000000022b029207 */ /* 0x000fe40004000000 */
[----:B------:R-:W-:Y:S01]  /*61e0*/  @P4 SHF.R.U32.HI R98, RZ, 0x10, R17 ;  /* 0x00000010ff624819 */ /* 0x000fe20000011611 */
[----:B------:R-:W-:Y:S02]  /*61f0*/  USHF.L.U32 UR42, UR42, 0x6, URZ ;  /* 0x000000062a2a7899 */ /* 0x000fe400080006ff */
[----:B------:R-:W-:Y:S02]  /*6200*/  @!P1 IMAD.IADD R0, R2, 0x1, -R3 ;  /* 0x0000000102009824 */ /* 0x000fe400078e0a03 */
[----:B------:R-:W-:Y:S01]  /*6210*/  @!P1 IMAD.IADD R2, R3, 0x1, -R2 ;  /* 0x0000000103029824 */ /* 0x000fe200078e0a02 */
[----:B------:R-:W-:Y:S01]  /*6220*/  USHF.L.U32 UR41, UR41, 0x7, URZ ;  /* 0x0000000729297899 */ /* 0x000fe200080006ff */
[----:B------:R-:W-:Y:S02]  /*6230*/  @!P1 IMAD R45, R0, R9, R45 ;  /* 0x00000009002d9224 */ /* 0x000fe400078e022d */
[----:B------:R-:W-:Y:S01]  /*6240*/  @!P1 IMAD R43, R2, R10, R43 ;  /* 0x0000000a022b9224 */ /* 0x000fe200078e022b */
[----:B------:R-:W-:Y:S08]  /*6250*/  BRA.U !UP0, `(.L_x_112) ;  /* 0x0000000108407547 */ /* 0x000ff0000b800000 */
[----:B------:R-:W1:Y:S01]  /*6260*/  LDCU.64 UR8, c[0x4][0x80] ;  /* 0x01001000ff0877ac */ /* 0x000e620008000a00 */
[----:B------:R-:W-:Y:S01]  /*6270*/  MOV R3, 0x0 ;  /* 0x0000000000037802 */ /* 0x000fe20000000f00 */
[----:B------:R-:W-:Y:S02]  /*6280*/  HFMA2 R12, -RZ, RZ, 0, 5.9604644775390625e-08 ;  /* 0x00000001ff0c7431 */ /* 0x000fe400000001ff */
[----:B------:R-:W-:Y:S02]  /*6290*/  IMAD.MOV.U32 R8, RZ, RZ, 0x70 ;  /* 0x00000070ff087424 */ /* 0x000fe400078e00ff */
[----:B------:R-:W-:Y:S01]  /*62a0*/  IMAD.MOV.U32 R13, RZ, RZ, RZ ;  /* 0x000000ffff0d7224 */ /* 0x000fe200078e00ff */
[----:B------:R-:W2:Y:S01]  /*62b0*/  LDCU.64 UR6, c[0x4][0x88] ;  /* 0x01001100ff0677ac */ /* 0x000ea20008000a00 */
[----:B------:R-:W3:Y:S01]  /*62c0*/  LDC.64 R2, c[0x4][R3] ;  /* 0x0100000003027b82 */ /* 0x000ee20000000a00 */
[----:B------:R-:W4:Y:S01]  /*62d0*/  LDCU.64 UR4, c[0x4][0x8] ;  /* 0x01000100ff0477ac */ /* 0x000f220008000a00 */
[----:B-1----:R-:W-:Y:S01]  /*62e0*/  MOV R5, UR9 ;  /* 0x0000000900057c02 */ /* 0x002fe20008000f00 */
[----:B------:R-:W-:Y:S01]  /*62f0*/  IMAD.U32 R4, RZ, RZ, UR8 ;  /* 0x00000008ff047e24 */ /* 0x000fe2000f8e00ff */
[----:B--2---:R-:W-:Y:S01]  /*6300*/  MOV R7, UR7 ;  /* 0x0000000700077c02 */ /* 0x004fe20008000f00 */
[----:B------:R-:W-:Y:S01]  /*6310*/  IMAD.U32 R6, RZ, RZ, UR6 ;  /* 0x00000006ff067e24 */ /* 0x000fe2000f8e00ff */
[----:B----4-:R-:W-:Y:S01]  /*6320*/  MOV R11, UR5 ;  /* 0x00000005000b7c02 */ /* 0x010fe20008000f00 */
[----:B------:R-:W-:Y:S02]  /*6330*/  IMAD.U32 R10, RZ, RZ, UR4 ;  /* 0x00000004ff0a7e24 */ /* 0x000fe4000f8e00ff */
[----:B------:R-:W-:Y:S07]  /*6340*/  LEPC R20, `(.L_x_112) ;  /* 0x000000001014794e */ /* 0x000fee0000000000 */
[----:B---3-5:R-:W-:Y:S05]  /*6350*/  CALL.ABS.NOINC R2 ;  /* 0x0000000002007343 */ /* 0x028fea0003c00000 */
.L_x_112:
[----:B------:R-:W-:Y:S01]  /*6360*/  LOP3.LUT P0, RZ, R104, 0x1b0, RZ, 0xc0, !PT ;  /* 0x000001b068ff7812 */ /* 0x000fe2000780c0ff */
[----:B------:R-:W-:Y:S11]  /*6370*/  BSSY.RECONVERGENT B6, `(.L_x_113) ;  /* 0x0000013000067945 */ /* 0x000ff60003800200 */
[----:B------:R-:W-:Y:S01]  /*6380*/  @!UPT UIADD3 URZ, UPT, UPT, URZ, URZ, URZ ;  /* 0x000000fffffff290 */ /* 0x000fe2000fffe0ff */
[----:B------:R-:W-:Y:S05]  /*6390*/  @!P0 BRA `(.L_x_114) ;  /* 0x0000000000408947 */ /* 0x000fea0003800000 */
        /* <DEDUP_REMOVED lines=16> */
.L_x_114:
[----:B------:R-:W-:Y:S05]  /*64a0*/  BSYNC.RECONVERGENT B6 ;  /* 0x0000000000067941 */ /* 0x000fea0003800200 */
.L_x_113:
[----:B------:R-:W-:Y:S01]  /*64b0*/  ISETP.NE.U32.AND P4, PT, R86, RZ, PT ;  /* 0x000000ff5600720c */ /* 0x000fe20003f85070 */
[----:B------:R-:W-:Y:S01]  /*64c0*/  UISETP.NE.AND UP2, UPT, UR50, URZ, UPT ;  /* 0x000000ff3200728c */ /* 0x000fe2000bf45270 */
[----:B------:R-:W-:Y:S01]  /*64d0*/  ISETP.NE.U32.AND P2, PT, RZ, UR38, PT ;  /* 0x00000026ff007c0c */ /* 0x000fe2000bf45070 */
[----:B------:R-:W-:Y:S01]  /*64e0*/  UISETP.NE.U32.AND UP1, UPT, UR44, URZ, UPT ;  /* 0x000000ff2c00728c */ /* 0x000fe2000bf25070 */
[----:B------:R-:W-:Y:S01]  /*64f0*/  ISETP.NE.AND.EX P4, PT, R87, RZ, PT, P4 ;  /* 0x000000ff5700720c */ /* 0x000fe20003f85340 */
[----:B------:R-:W-:Y:S01]  /*6500*/  UPLOP3.LUT UP0, UPT, UPT, UPT, UPT, 0x40, 0x4 ;  /* 0x000000000004789c */ /* 0x000fe20003f0e870 */
[----:B------:R-:W-:Y:S01]  /*6510*/  ISETP.NE.AND.EX P2, PT, RZ, UR39, PT, P2 ;  /* 0x00000027ff007c0c */ /* 0x000fe2000bf45320 */
[----:B------:R-:W-:Y:S01]  /*6520*/  UISETP.NE.AND.EX UP1, UPT, UR45, URZ, UPT, UP1 ;  /* 0x000000ff2d00728c */ /* 0x000fe2000bf25310 */
[----:B------:R-:W-:Y:S04]  /*6530*/  PLOP3.LUT P1, PT, PT, PT, UP2, 0x80, 0x8 ;  /* 0x000000000008781c */ /* 0x000fe80003f2f028 */
[----:B------:R-:W-:Y:S06]  /*6540*/  @UP2 UPLOP3.LUT UP0, UPT, UPT, UPT, UP1, 0x80, 0x8 ;  /* 0x000000000008289c */ /* 0x000fec0003f0f010 */
[----:B------:R-:W-:Y:S01]  /*6550*/  PLOP3.LUT P0, PT, PT, PT, UP0, 0x80, 0x8 ;  /* 0x000000000008781c */ /* 0x000fe20003f0f008 */
[----:B------:R-:W-:Y:S01]  /*6560*/  @!UPT UIADD3 URZ, UPT, UPT, URZ, URZ, URZ ;  /* 0x000000fffffff290 */ /* 0x000fe2000fffe0ff */
[----:B------:R-:W-:Y:S11]  /*6570*/  BRA.U !UP1, `(.L_x_115) ;  /* 0x0000000109387547 */ /* 0x000ff6000b800000 */
[----:B------:R-:W-:Y:S01]  /*6580*/  UISETP.NE.U32.AND UP0, UPT, UR38, URZ, UPT ;  /* 0x000000ff2600728c */ /* 0x000fe2000bf05070 */
[----:B------:R-:W-:Y:S02]  /*6590*/  HFMA2 R0, -RZ, RZ, 0, 5.9604644775390625e-08 ;  /* 0x00000001ff007431 */ /* 0x000fe400000001ff */
[----:B------:R-:W-:Y:S01]  /*65a0*/  IMAD.MOV.U32 R91, RZ, RZ, 0x1 ;  /* 0x00000001ff5b7424 */ /* 0x000fe200078e00ff */
[----:B------:R-:W-:Y:S06]  /*65b0*/  UISETP.NE.AND.EX UP0, UPT, UR39, URZ, UPT, UP0 ;  /* 0x000000ff2700728c */ /* 0x000fec000bf05300 */
[----:B------:R-:W-:Y:S05]  /*65c0*/  PLOP3.LUT P3, PT, PT, PT, UP0, 0x80, 0x8 ;  /* 0x000000000008781c */ /* 0x000fea0003f6f008 */
[----:B------:R-:W1:Y:S01]  /*65d0*/  @UP0 LDCU.64 UR6, c[0x0][0x888] ;  /* 0x00011100ff0607ac */ /* 0x000e620008000a00 */
[----:B------:R-:W-:Y:S07]  /*65e0*/  @UP0 UIMAD UR4, UR36, UR44, URZ ;  /* 0x0000002c240402a4 */ /* 0x000fee000f8e02ff */
[----:B------:R-:W-:Y:S01]  /*65f0*/  @!P3 PRMT R91, R0, 0x7610, R91 ;  /* 0x00007610005bb816 */ /* 0x000fe2000000005b */
[----:B-1----:R-:W-:Y:S03]  /*6600*/  @UP0 UIMAD.WIDE UR6, UR4, 0x4, UR6 ;  /* 0x00000004040608a5 */ /* 0x002fe6000f8e0206 */
[----:B------:R-:W1:Y:S03]  /*6610*/  @!UP0 LDCU UR4, c[0x0][0x880] ;  /* 0x00011000ff0487ac */ /* 0x000e660008000800 */
[----:B------:R-:W-:Y:S01]  /*6620*/  IMAD.U32 R2, RZ, RZ, UR6 ;  /* 0x00000006ff027e24 */ /* 0x000fe2000f8e00ff */
[----:B------:R-:W-:Y:S05]  /*6630*/  MOV R3, UR7 ;  /* 0x0000000700037c02 */ /* 0x000fea0008000f00 */
[----:B-----5:R2:W5:Y:S02]  /*6640*/  @P3 LDG.E R50, desc[UR46][R2.64] ;  /* 0x0000002e02323981 */ /* 0x020564000c1e1900 */
[----:B-12---:R-:W-:Y:S02]  /*6650*/  @!P3 IMAD.U32 R50, RZ, RZ, UR4 ;  /* 0x00000004ff32be24 */ /* 0x006fe4000f8e00ff */
.L_x_115:
[----:B------:R-:W-:Y:S05]  /*6660*/  @!P4 BRA `(.L_x_116) ;  /* 0x000000000020c947 */ /* 0x000fea0003800000 */
[----:B------:R-:W-:Y:S04]  /*6670*/  ISETP.NE.U32.AND P3, PT, R84, RZ, PT ;  /* 0x000000ff5400720c */ /* 0x000fe80003f65070 */
[----:B------:R-:W-:Y:S11]  /*6680*/  ISETP.NE.AND.EX P3, PT, R85, RZ, PT, P3 ;  /* 0x000000ff5500720c */ /* 0x000ff60003f65330 */
[----:B------:R-:W-:Y:S02]  /*6690*/  @!UPT UIADD3 URZ, UPT, UPT, URZ, URZ, URZ ;  /* 0x000000fffffff290 */ /* 0x000fe4000fffe0ff */
[----:B------:R-:W1:Y:S01]  /*66a0*/  @P3 LDC.64 R2, c[0x0][0x8a8] ;  /* 0x00022a00ff023b82 */ /* 0x000e620000000a00 */
[----:B------:R-:W-:Y:S04]  /*66b0*/  @P3 IMAD R0, R86, UR36, RZ ;  /* 0x0000002456003c24 */ /* 0x000fe8000f8e02ff */
[----:B-1----:R-:W-:Y:S05]  /*66c0*/  @P3 IMAD.WIDE R2, R0, 0x4, R2 ;  /* 0x0000000400023825 */ /* 0x002fea00078e0202 */
[----:B-----5:R1:W5:Y:S02]  /*66d0*/  @P3 LDG.E R47, desc[UR46][R2.64] ;  /* 0x0000002e022f3981 */ /* 0x020364000c1e1900 */
[----:B-1----:R-:W2:Y:S02]  /*66e0*/  @!P3 LDC R47, c[0x0][0x8a0] ;  /* 0x00022800ff2fbb82 */ /* 0x002ea40000000800 */
.L_x_116:
[----:B-----5:R-:W-:Y:S01]  /*66f0*/  ISETP.NE.AND P4, PT, R50, RZ, PT ;  /* 0x000000ff3200720c */ /* 0x020fe20003f85270 */
[----:B------:R-:W-:Y:S01]  /*6700*/  BSSY B1, `(.L_x_117) ;  /* 0x0000042000017945 */ /* 0x000fe20003800000 */
[----:B------:R-:W-:Y:S01]  /*6710*/  SEL R9, RZ, 0xffffffff, P2 ;  /* 0xffffffffff097807 */ /* 0x000fe20001000000 */
[----:B------:R-:W-:Y:S01]  /*6720*/  IMAD.MOV.U32 R55, RZ, RZ, 0x1 ;  /* 0x00000001ff377424 */ /* 0x000fe200078e00ff */
[----:B------:R-:W-:Y:S02]  /*6730*/  LOP3.LUT P3, RZ, R91, 0xff, RZ, 0xc0, !PT ;  /* 0x000000ff5bff7812 */ /* 0x000fe4000786c0ff */
[----:B------:R-:W-:Y:S02]  /*6740*/  CS2R R62, SRZ ;  /* 0x00000000003e7805 */ /* 0x000fe4000001ff00 */
[----:B------:R-:W-:Y:S02]  /*6750*/  @P1 SEL R2, RZ, 0xffffffff, P4 ;  /* 0xffffffffff021807 */ /* 0x000fe40002000000 */
[----:B------:R-:W-:Y:S02]  /*6760*/  CS2R R60, SRZ ;  /* 0x00000000003c7805 */ /* 0x000fe4000001ff00 */
[----:B------:R-:W-:Y:S02]  /*6770*/  LEA R0, R100, UR49, 0x3 ;  /* 0x0000003164007c11 */ /* 0x000fe4000f8e18ff */
[----:B------:R-:W-:Y:S02]  /*6780*/  CS2R R58, SRZ ;  /* 0x00000000003a7805 */ /* 0x000fe4000001ff00 */
[----:B------:R-:W-:Y:S02]  /*6790*/  @P0 SEL R2, R9, R2, !P3 ;  /* 0x0000000209020207 */ /* 0x000fe40005800000 */
[----:B------:R-:W-:Y:S02]  /*67a0*/  CS2R R56, SRZ ;  /* 0x0000000000387805 */ /* 0x000fe4000001ff00 */
[----:B------:R-:W-:Y:S02]  /*67b0*/  LEA R108, R44, UR49, 0x3 ;  /* 0x000000312c6c7c11 */ /* 0x000fe4000f8e18ff */
[----:B------:R-:W-:Y:S02]  /*67c0*/  @P1 LOP3.LUT R2, R2, 0x1, RZ, 0xc0, !PT ;  /* 0x0000000102021812 */ /* 0x000fe400078ec0ff */
[----:B------:R-:W-:Y:S02]  /*67d0*/  SHF.L.U32 R7, R102, 0x1f, RZ ;  /* 0x0000001f66077819 */ /* 0x000fe400000006ff */
[----:B------:R-:W-:Y:S02]  /*67e0*/  ISETP.NE.U32.OR P6, PT, R2, 0x1, !P1 ;  /* 0x000000010200780c */ /* 0x000fe40004fc5470 */
[----:B------:R-:W-:Y:S02]  /*67f0*/  PLOP3.LUT P2, PT, PT, PT, UP1, 0x80, 0x8 ;  /* 0x000000000008781c */ /* 0x000fe40003f4f018 */
[C---:B------:R-:W-:Y:S02]  /*6800*/  LEA.HI R5, R44.reuse, R44, RZ, 0x1 ;  /* 0x0000002c2c057211 */ /* 0x040fe400078f08ff */
[----:B------:R-:W-:Y:S02]  /*6810*/  SEL R2, RZ, 0xffffffff, P4 ;  /* 0xffffffffff027807 */ /* 0x000fe40002000000 */
[----:B------:R-:W-:Y:S01]  /*6820*/  P2R R64, PR, RZ, 0x40 ;  /* 0x00000040ff407803 */ /* 0x000fe20000000000 */
[C---:B------:R-:W-:Y:S01]  /*6830*/  IMAD.SHL.U32 R3, R5.reuse, 0x40, RZ ;  /* 0x0000004005037824 */ /* 0x040fe200078e00ff */
[----:B------:R-:W-:Y:S03]  /*6840*/  LOP3.LUT R5, R5, 0xffe, RZ, 0xc0, !PT ;  /* 0x00000ffe05057812 */ /* 0x000fe600078ec0ff */
[----:B------:R-:W-:Y:S02]  /*6850*/  @P6 SHF.L.U32 R11, R99, 0x1f, RZ ;  /* 0x0000001f630b6819 */ /* 0x000fe400000006ff */
[----:B------:R-:W-:Y:S01]  /*6860*/  @P2 SEL R2, R9, R2, !P3 ;  /* 0x0000000209022207 */ /* 0x000fe20005800000 */
[----:B------:R-:W-:Y:S01]  /*6870*/  IMAD.IADD R48, R44, 0x1, -R5 ;  /* 0x000000012c307824 */ /* 0x000fe200078e0a05 */
[----:B------:R-:W1:Y:S01]  /*6880*/  @P6 SYNCS.PHASECHK.TRANS64.TRYWAIT P1, [R0+URZ+0x220], R11 ;  /* 0x0002200b000065a7 */ /* 0x000e6200080211ff */
[----:B------:R-:W-:Y:S02]  /*6890*/  LOP3.LUT R3, R3, 0xffffff80, RZ, 0xc0, !PT ;  /* 0xffffff8003037812 */ /* 0x000fe400078ec0ff */
[----:B------:R-:W-:Y:S03]  /*68a0*/  LOP3.LUT R2, R2, 0x1, RZ, 0xc0, !PT ;  /* 0x0000000102027812 */ /* 0x000fe600078ec0ff */
[----:B------:R-:W-:Y:S01]  /*68b0*/  IMAD.IADD R3, R46, 0x1, R3 ;  /* 0x000000012e037824 */ /* 0x000fe200078e0203 */
[----:B------:R-:W-:Y:S03]  /*68c0*/  ISETP.NE.U32.AND P5, PT, R2, 0x1, PT ;  /* 0x000000010200780c */ /* 0x000fe60003fa5070 */
[----:B------:R-:W-:Y:S01]  /*68d0*/  IMAD R48, R48, 0x100000, R3 ;  /* 0x0010000030307824 */ /* 0x000fe200078e0203 */
[----:B------:R-:W-:Y:S01]  /*68e0*/  P2R R72, PR, RZ, 0x20 ;  /* 0x00000020ff487803 */ /* 0x000fe20000000000 */
[----:B------:R3:W4:Y:S01]  /*68f0*/  SYNCS.PHASECHK.TRANS64.TRYWAIT P0, [R108+URZ+0x270], R7 ;  /* 0x000270076c0075a7 */ /* 0x00072200080011ff */
[----:B-1----:R-:W-:Y:S01]  /*6900*/  @P6 SEL R55, RZ, 0x1, !P1 ;  /* 0x00000001ff376807 */ /* 0x002fe20004800000 */
[----:B---3--:R-:W-:Y:S06]  /*6910*/  @!P6 BRA `(.L_x_118) ;  /* 0x000000000080e947 */ /* 0x008fec0003800000 */
[----:B------:R-:W-:Y:S01]  /*6920*/  @P5 IMAD R4, R100, 0x1000, R95 ;  /* 0x0000100064045824 */ /* 0x000fe200078e025f */
[----:B------:R-:W-:Y:S01]  /*6930*/  ISETP.NE.AND P1, PT, R55, RZ, PT ;  /* 0x000000ff3700720c */ /* 0x000fe20003f25270 */
[----:B------:R-:W-:Y:S01]  /*6940*/  BSSY B0, `(.L_x_119) ;  /* 0x000000b000007945 */ /* 0x000fe20003800000 */
[----:B------:R-:W-:Y:S01]  /*6950*/  CS2R R58, SRZ ;  /* 0x00000000003a7805 */ /* 0x000fe2000001ff00 */
[----:B------:R-:W-:Y:S01]  /*6960*/  @P5 VIADD R2, R4, UR49 ;  /* 0x0000003104025c36 */ /* 0x000fe20008000000 */
[----:B------:R-:W-:Y:S02]  /*6970*/  CS2R R56, SRZ ;  /* 0x0000000000387805 */ /* 0x000fe4000001ff00 */
[----:B------:R-:W-:Y:S02]  /*6980*/  CS2R R62, SRZ ;  /* 0x00000000003e7805 */ /* 0x000fe4000001ff00 */
[----:B------:R-:W-:Y:S01]  /*6990*/  CS2R R60, SRZ ;  /* 0x00000000003c7805 */ /* 0x000fe2000001ff00 */
[----:B------:R-:W-:Y:S04]  /*69a0*/  @P5 IMAD R2, R103, -0x10, R2 ;  /* 0xfffffff067025824 */ /* 0x000fe800078e0202 */
[----:B------:R-:W-:Y:S05]  /*69b0*/  @P1 BRA `(.L_x_120) ;  /* 0x00000000000c1947 */ /* 0x000fea0003800000 */
[----:B------:R-:W-:Y:S04]  /*69c0*/  SHF.L.U32 R3, R99, 0x1f, RZ ;  /* 0x0000001f63037819 */ /* 0x000fe800000006ff */
[----:B------:R-:W1:Y:S02]  /*69d0*/  SYNCS.PHASECHK.TRANS64.TRYWAIT P1, [R0+URZ+0x220], R3 ;  /* 0x00022003000075a7 */ /* 0x000e6400080211ff */
[----:B-1----:R-:W-:Y:S05]  /*69e0*/  @!P1 BRA `(.L_x_121) ;  /* 0x0000002c00e09947 */ /* 0x002fea0003800000 */
.L_x_120:
[----:B------:R-:W-:Y:S05]  /*69f0*/  BSYNC B0 ;  /* 0x0000000000007941 */ /* 0x000fea0003800000 */
.L_x_119:
[----:B------:R-:W-:Y:S01]  /*6a00*/  ISETP.NE.AND P1, PT, R72, RZ, PT ;  /* 0x000000ff4800720c */ /* 0x000fe20003f25270 */
[----:B-1----:R-:W-:Y:S02]  /*6a10*/  VIADD R3, R0, 0x230 ;  /* 0x0000023000037836 */ /* 0x002fe40000000000 */
[----:B------:R-:W-:Y:S02]  /*6a20*/  IMAD.U32 R0, RZ, RZ, UR37 ;  /* 0x00000025ff007e24 */ /* 0x000fe4000f8e00ff */
[----:B------:R-:W-:Y:S03]  /*6a30*/  VIADD R100, R100, 0x1 ;  /* 0x0000000164647836 */ /* 0x000fe60000000000 */
[----:B------:R-:W-:Y:S05]  /*6a40*/  PRMT R0, R0, 0x654, R3 ;  /* 0x0000065400007816 */ /* 0x000fea0000000003 */
[----:B------:R1:W3:Y:S04]  /*6a50*/  @P1 LDS.128 R56, [R4+UR49+0x400] ;  /* 0x0004003104381984 */ /* 0x0002e80008000c00 */
[----:B------:R1:W1:Y:S01]  /*6a60*/  @P1 LDS.128 R60, [R2+0x410] ;  /* 0x00041000023c1984 */ /* 0x0002620000000c00 */
[C---:B------:R-:W-:Y:S01]  /*6a70*/  ISETP.NE.AND P1, PT, R100.reuse, 0x2, PT ;  /* 0x000000026400780c */ /* 0x040fe20003f25270 */
[----:B------:R-:W-:Y:S01]  /*6a80*/  @!PT LDS RZ, [RZ] ;  /* 0x00000000fffff984 */ /* 0x000fe20000000800 */
[----:B------:R-:W-:Y:S01]  /*6a90*/  @!PT LDS RZ, [RZ] ;  /* 0x00000000fffff984 */ /* 0x000fe20000000800 */
[----:B------:R-:W-:Y:S01]  /*6aa0*/  @!PT LDS RZ, [RZ] ;  /* 0x00000000fffff984 */ /* 0x000fe20000000800 */
[----:B------:R-:W-:Y:S01]  /*6ab0*/  @!PT LDS RZ, [RZ] ;  /* 0x00000000fffff984 */ /* 0x000fe20000000800 */
[----:B------:R5:W-:Y:S06]  /*6ac0*/  MEMBAR.ALL.CTA ;  /* 0x0000000000007992 */ /* 0x000bec0000008000 */
[----:B-----5:R-:W5:Y:S01]  /*6ad0*/  FENCE.VIEW.ASYNC.S ;  /* 0x00000000000073c6 */ /* 0x020f620000000000 */
[----:B------:R-:W-:Y:S01]  /*6ae0*/  SEL R100, R100, RZ, P1 ;  /* 0x000000ff64647207 */ /* 0x000fe20000800000 */
[----:B-----5:R5:W-:Y:S02]  /*6af0*/  SYNCS.ARRIVE.TRANS64.RED.A1T0 RZ, [R0+URZ], RZ ;  /* 0x000000ff00ff79a7 */ /* 0x020be400081004ff */
[----:B-----5:R-:W-:Y:S04]  /*6b00*/  SEL R0, RZ, 0x1, P1 ;  /* 0x00000001ff007807 */ /* 0x020fe80000800000 */
[----:B---3--:R-:W-:Y:S02]  /*6b10*/  LOP3.LUT R99, R99, R0, RZ, 0x3c, !PT ;  /* 0x0000000063637212 */ /* 0x008fe400078e3cff */
.L_x_118:
[----:B------:R-:W-:Y:S05]  /*6b20*/  BSYNC B1 ;  /* 0x0000000000017941 */ /* 0x000fea0003800000 */
.L_x_117:
[----:B------:R-:W-:Y:S04]  /*6b30*/  SHF.R.U32.HI R3, RZ, 0x15, R48 ;  /* 0x00000015ff037819 */ /* 0x000fe80000011630 */
[----:B------:R-:W-:Y:S01]  /*6b40*/  LOP3.LUT P1, RZ, R3, 0x3, R96, 0x48, !PT ;  /* 0x0000000303ff7812 */ /* 0x000fe20007824860 */
[----:B------:R-:W-:Y:S01]  /*6b50*/  @!UPT UIADD3 URZ, UPT, UPT, URZ, URZ, URZ ;  /* 0x000000fffffff290 */ /* 0x000fe2000fffe0ff */
[----:B----4-:R-:W-:Y:S11]  /*6b60*/  @P0 BRA `(.L_x_122) ;  /* 0x0000000000080947 */ /* 0x010ff60003800000 */
[----:B------:R-:W3:Y:S02]  /*6b70*/  SYNCS.PHASECHK.TRANS64.TRYWAIT P0, [R108+URZ+0x270], R7 ;  /* 0x000270076c0075a7 */ /* 0x000ee400080011ff */
[----:B---3--:R-:W-:Y:S05]  /*6b80*/  @!P0 BRA `(.L_x_123) ;  /* 0x0000002c008c8947 */ /* 0x008fea0003800000 */
.L_x_122:
[----:B------:R-:W-:Y:S05]  /*6b90*/  @!P1 BRA `(.L_x_124) ;  /* 0x0000000000409947 */ /* 0x000fea0003800000 */
[----:B------:R-:W4:Y:S01]  /*6ba0*/  LDCU.64 UR8, c[0x4][0x70] ;  /* 0x01000e00ff0877ac */ /* 0x000f220008000a00 */
[----:B------:R-:W-:Y:S01]  /*6bb0*/  MOV R3, 0x0 ;  /* 0x0000000000037802 */ /* 0x000fe20000000f00 */
[----:B------:R-:W-:Y:S02]  /*6bc0*/  HFMA2 R12, -RZ, RZ, 0, 5.9604644775390625e-08 ;  /* 0x00000001ff0c7431 */ /* 0x000fe400000001ff */
[----:B------:R-:W-:Y:S02]  /*6bd0*/  IMAD.MOV.U32 R8, RZ, RZ, 0x192 ;  /* 0x00000192ff087424 */ /* 0x000fe400078e00ff */
[----:B------:R-:W-:Y:S01]  /*6be0*/  IMAD.MOV.U32 R13, RZ, RZ, RZ ;  /* 0x000000ffff0d7224 */ /* 0x000fe200078e00ff */
[----:B------:R-:W3:Y:S01]  /*6bf0*/  LDCU.64 UR6, c[0x4][0x78] ;  /* 0x01000f00ff0677ac */ /* 0x000ee20008000a00 */
[----:B-1----:R-:W1:Y:S01]  /*6c00*/  LDC.64 R2, c[0x4][R3] ;  /* 0x0100000003027b82 */ /* 0x002e620000000a00 */
[----:B------:R-:W5:Y:S01]  /*6c10*/  LDCU.64 UR4, c[0x4][0x10] ;  /* 0x01000200ff0477ac */ /* 0x000f620008000a00 */
[----:B----4-:R-:W-:Y:S01]  /*6c20*/  MOV R5, UR9 ;  /* 0x0000000900057c02 */ /* 0x010fe20008000f00 */
[----:B------:R-:W-:Y:S01]  /*6c30*/  IMAD.U32 R4, RZ, RZ, UR8 ;  /* 0x00000008ff047e24 */ /* 0x000fe2000f8e00ff */
[----:B---3--:R-:W-:Y:S01]  /*6c40*/  MOV R7, UR7 ;  /* 0x0000000700077c02 */ /* 0x008fe20008000f00 */
[----:B------:R-:W-:Y:S01]  /*6c50*/  IMAD.U32 R6, RZ, RZ, UR6 ;  /* 0x00000006ff067e24 */ /* 0x000fe2000f8e00ff */
[----:B-----5:R-:W-:Y:S01]  /*6c60*/  MOV R11, UR5 ;  /* 0x00000005000b7c02 */ /* 0x020fe20008000f00 */
[----:B------:R-:W-:Y:S02]  /*6c70*/  IMAD.U32 R10, RZ, RZ, UR4 ;  /* 0x00000004ff0a7e24 */ /* 0x000fe4000f8e00ff */
[----:B------:R-:W-:Y:S07]  /*6c80*/  LEPC R20, `(.L_x_124) ;  /* 0x000000001014794e */ /* 0x000fee0000000000 */
[----:B-12---:R-:W-:Y:S05]  /*6c90*/  CALL.ABS.NOINC R2 ;  /* 0x0000000002007343 */ /* 0x006fea0003c00000 */
.L_x_124:
[----:B------:R-:W-:Y:S05]  /*6ca0*/  WARPSYNC.ALL ;  /* 0x0000000000007948 */ /* 0x000fea0003800000 */
[----:B------:R-:W-:Y:S01]  /*6cb0*/  R2UR UR4, R48 ;  /* 0x00000000300472ca */ /* 0x000fe200000e0000 */
[----:B------:R-:W-:Y:S01]  /*6cc0*/  BSSY.RECONVERGENT B0, `(.L_x_125) ;  /* 0x00000a0000007945 */ /* 0x000fe20003800200 */
[C---:B------:R-:W-:Y:S02]  /*6cd0*/  SHF.L.U32 R51, R56.reuse, 0x10, RZ ;  /* 0x0000001038337819 */ /* 0x040fe400000006ff */
[C---:B------:R-:W-:Y:S02]  /*6ce0*/  PRMT R49, R56.reuse, 0x8880, RZ ;  /* 0x0000888038317816 */ /* 0x040fe400000000ff */
[----:B------:R-:W-:Y:S02]  /*6cf0*/  SHF.R.S32.HI R51, RZ, 0x18, R51 ;  /* 0x00000018ff337819 */ /* 0x000fe40000011433 */
[----:B------:R-:W-:Y:S02]  /*6d00*/  SHF.L.U32 R52, R56, 0x8, RZ ;  /* 0x0000000838347819 */ /* 0x000fe400000006ff */
[C---:B------:R-:W-:Y:S02]  /*6d10*/  PRMT R54, R58.reuse, 0x8880, RZ ;  /* 0x000088803a367816 */ /* 0x040fe400000000ff */
[----:B------:R-:W-:Y:S01]  /*6d20*/  SHF.L.U32 R53, R58, 0x8, RZ ;  /* 0x000000083a357819 */ /* 0x000fe200000006ff */
[----:B-1-3--:R-:W-:Y:S01]  /*6d30*/  LDTM.16dp32bit_t0_t15.x32 R4, tmem[UR4] ;  /* 0x00000004000479ee */ /* 0x00afe20008a80000 */
[----:B------:R-:W2:Y:S01]  /*6d40*/  LDTM.16dp32bit_t16_t31.x32 R4, tmem[UR4+0x20] ;  /* 0x00002004000479ee */ /* 0x000ea20008aa0000 */
[----:B------:R-:W-:Y:S02]  /*6d50*/  ISETP.NE.AND P6, PT, R64, RZ, PT ;  /* 0x000000ff4000720c */ /* 0x000fe40003fc5270 */
[----:B------:R-:W-:Y:S02]  /*6d60*/  IADD3 R74, PT, PT, R95, UR49, RZ ;  /* 0x000000315f4a7c10 */ /* 0x000fe4000fffe0ff */
[----:B------:R-:W-:Y:S02]  /*6d70*/  SHF.L.U32 R73, R97, 0x4, RZ ;  /* 0x0000000461497819 */ /* 0x000fe400000006ff */
[----:B------:R-:W-:Y:S02]  /*6d80*/  SHF.R.S32.HI R53, RZ, 0x18, R53 ;  /* 0x00000018ff357819 */ /* 0x000fe40000011435 */
[----:B------:R-:W-:Y:S02]  /*6d90*/  IADD3 R112, PT, PT, R74, R73, RZ ;  /* 0x000000494a707210 */ /* 0x000fe40007ffe0ff */
[----:B------:R-:W-:Y:S01]  /*6da0*/  ISETP.NE.AND P0, PT, R105, RZ, PT ;  /* 0x000000ff6900720c */ /* 0x000fe20003f05270 */
[C---:B--2---:R-:W-:Y:S02]  /*6db0*/  IMAD R0, R47.reuse, R4, RZ ;  /* 0x000000042f007224 */ /* 0x044fe400078e02ff */
[----:B------:R-:W-:Y:S02]  /*6dc0*/  IMAD R2, R47, R5, RZ ;  /* 0x000000052f027224 */ /* 0x000fe400078e02ff */
[----:B------:R-:W-:Y:S01]  /*6dd0*/  IMAD R0, R49, R50, R0 ;  /* 0x0000003231007224 */ /* 0x000fe200078e0200 */
[----:B------:R-:W-:Y:S01]  /*6de0*/  SHF.R.S32.HI R49, RZ, 0x18, R52 ;  /* 0x00000018ff317819 */ /* 0x000fe20000011434 */
[----:B------:R-:W-:Y:S01]  /*6df0*/  IMAD R3, R47, R6, RZ ;  /* 0x000000062f037224 */ /* 0x000fe200078e02ff */
[----:B------:R-:W-:Y:S01]  /*6e00*/  SHF.L.U32 R52, R57, 0x10, RZ ;  /* 0x0000001039347819 */ /* 0x000fe200000006ff */
[-C--:B------:R-:W-:Y:S01]  /*6e10*/  IMAD R2, R51, R50.reuse, R2 ;  /* 0x0000003233027224 */ /* 0x080fe200078e0202 */
[----:B------:R-:W-:Y:S01]  /*6e20*/  SHF.R.S32.HI R51, RZ, 0x18, R56 ;  /* 0x00000018ff337819 */ /* 0x000fe20000011438 */
[----:B------:R-:W-:Y:S02]  /*6e30*/  IMAD R7, R47, R7, RZ ;  /* 0x000000072f077224 */ /* 0x000fe400078e02ff */
[-C--:B------:R-:W-:Y:S01]  /*6e40*/  IMAD R3, R49, R50.reuse, R3 ;  /* 0x0000003231037224 */ /* 0x080fe200078e0203 */
[----:B------:R-:W-:Y:S01]  /*6e50*/  PRMT R49, R57, 0x8880, RZ ;  /* 0x0000888039317816 */ /* 0x000fe200000000ff */
[----:B------:R-:W-:Y:S01]  /*6e60*/  IMAD R7, R51, R50, R7 ;  /* 0x0000003233077224 */ /* 0x000fe200078e0207 */
[----:B------:R-:W-:Y:S01]  /*6e70*/  SHF.R.S32.HI R51, RZ, 0x18, R52 ;  /* 0x00000018ff337819 */ /* 0x000fe20000011434 */
[----:B------:R-:W-:Y:S02]  /*6e80*/  IMAD R4, R47, R8, RZ ;  /* 0x000000082f047224 */ /* 0x000fe400078e02ff */
[----:B------:R-:W-:Y:S01]  /*6e90*/  IMAD.SHL.U32 R52, R57, 0x100, RZ ;  /* 0x0000010039347824 */ /* 0x000fe200078e00ff */
[----:B------:R-:W-:Y:S01]  /*6ea0*/  I2IP.S8.S32.SAT R65, R7, R3, RZ ;  /* 0x0000000307417239 */ /* 0x000fe200000014ff */
[----:B------:R-:W-:Y:S02]  /*6eb0*/  IMAD R5, R47, R9, RZ ;  /* 0x000000092f057224 */ /* 0x000fe400078e02ff */
[----:B------:R-:W-:Y:S01]  /*6ec0*/  IMAD R4, R49, R50, R4 ;  /* 0x0000003231047224 */ /* 0x000fe200078e0204 */
[----:B------:R-:W-:Y:S01]  /*6ed0*/  SHF.R.S32.HI R49, RZ, 0x18, R52 ;  /* 0x00000018ff317819 */ /* 0x000fe20000011434 */
[----:B------:R-:W-:Y:S01]  /*6ee0*/  IMAD R6, R47, R10, RZ ;  /* 0x0000000a2f067224 */ /* 0x000fe200078e02ff */
[----:B------:R-:W-:Y:S01]  /*6ef0*/  I2IP.S8.S32.SAT R64, R2, R0, R65 ;  /* 0x0000000002407239 */ /* 0x000fe20000001441 */
[-C--:B------:R-:W-:Y:S01]  /*6f00*/  IMAD R5, R51, R50.reuse, R5 ;  /* 0x0000003233057224 */ /* 0x080fe200078e0205 */
[----:B------:R-:W-:Y:S01]  /*6f10*/  SHF.L.U32 R52, R58, 0x10, RZ ;  /* 0x000000103a347819 */ /* 0x000fe200000006ff */
[----:B------:R-:W-:Y:S01]  /*6f20*/  IMAD R11, R47, R11, RZ ;  /* 0x0000000b2f0b7224 */ /* 0x000fe200078e02ff */
[----:B------:R-:W-:Y:S01]  /*6f30*/  SHF.R.S32.HI R51, RZ, 0x18, R57 ;  /* 0x00000018ff337819 */ /* 0x000fe20000011439 */
[----:B------:R-:W-:Y:S01]  /*6f40*/  IMAD R6, R49, R50, R6 ;  /* 0x0000003231067224 */ /* 0x000fe200078e0206 */
[----:B------:R-:W-:Y:S01]  /*6f50*/  SHF.R.S32.HI R52, RZ, 0x18, R52 ;  /* 0x00000018ff347819 */ /* 0x000fe20000011434 */
[C---:B------:R-:W-:Y:S02]  /*6f60*/  IMAD R8, R47.reuse, R12, RZ ;  /* 0x0000000c2f087224 */ /* 0x040fe400078e02ff */
[----:B------:R-:W-:Y:S02]  /*6f70*/  IMAD.MOV.U32 R49, RZ, RZ, R54 ;  /* 0x000000ffff317224 */ /* 0x000fe400078e0036 */
[----:B------:R-:W-:Y:S02]  /*6f80*/  IMAD R9, R47, R13, RZ ;  /* 0x0000000d2f097224 */ /* 0x000fe400078e02ff */
[----:B------:R-:W-:Y:S01]  /*6f90*/  IMAD R11, R51, R50, R11 ;  /* 0x00000032330b7224 */ /* 0x000fe200078e020b */
[----:B------:R-:W-:Y:S01]  /*6fa0*/  SHF.R.S32.HI R51, RZ, 0x18, R58 ;  /* 0x00000018ff337819 */ /* 0x000fe2000001143a */
[----:B------:R-:W-:Y:S02]  /*6fb0*/  IMAD R10, R47, R14, RZ ;  /* 0x0000000e2f0a7224 */ /* 0x000fe400078e02ff */
[----:B------:R-:W-:Y:S01]  /*6fc0*/  IMAD R8, R49, R50, R8 ;  /* 0x0000003231087224 */ /* 0x000fe200078e0208 */
[----:B------:R-:W-:Y:S01]  /*6fd0*/  I2IP.S8.S32.SAT R65, R11, R6, RZ ;  /* 0x000000060b417239 */ /* 0x000fe200000014ff */
[----:B------:R-:W-:Y:S01]  /*6fe0*/  IMAD R15, R47, R15, RZ ;  /* 0x0000000f2f0f7224 */ /* 0x000fe200078e02ff */
[----:B------:R-:W-:Y:S01]  /*6ff0*/  PRMT R49, R59, 0x8880, RZ ;  /* 0x000088803b317816 */ /* 0x000fe200000000ff */
[----:B------:R-:W-:Y:S01]  /*7000*/  IMAD R9, R52, R50, R9 ;  /* 0x0000003234097224 */ /* 0x000fe200078e0209 */
[----:B------:R-:W-:Y:S01]  /*7010*/  I2IP.S8.S32.SAT R65, R5, R4, R65 ;  /* 0x0000000405417239 */ /* 0x000fe20000001441 */
[-C--:B------:R-:W-:Y:S01]  /*7020*/  IMAD R10, R53, R50.reuse, R10 ;  /* 0x00000032350a7224 */ /* 0x080fe200078e020a */
[----:B------:R-:W-:Y:S01]  /*7030*/  SHF.L.U32 R53, R59, 0x8, RZ ;  /* 0x000000083b357819 */ /* 0x000fe200000006ff */
[----:B------:R-:W-:Y:S01]  /*7040*/  IMAD R15, R51, R50, R15 ;  /* 0x00000032330f7224 */ /* 0x000fe200078e020f */
[----:B------:R-:W-:Y:S01]  /*7050*/  SHF.L.U32 R51, R59, 0x10, RZ ;  /* 0x000000103b337819 */ /* 0x000fe200000006ff */
[C---:B------:R-:W-:Y:S01]  /*7060*/  IMAD R12, R47.reuse, R16, RZ ;  /* 0x000000102f0c7224 */ /* 0x040fe200078e02ff */
[----:B------:R-:W-:Y:S01]  /*7070*/  SHF.R.S32.HI R53, RZ, 0x18, R53 ;  /* 0x00000018ff357819 */ /* 0x000fe20000011435 */
[C---:B------:R-:W-:Y:S01]  /*7080*/  IMAD R13, R47.reuse, R17, RZ ;  /* 0x000000112f0d7224 */ /* 0x040fe200078e02ff */
[----:B------:R-:W-:Y:S01]  /*7090*/  SHF.R.S32.HI R51, RZ, 0x18, R51 ;  /* 0x00000018ff337819 */ /* 0x000fe20000011433 */
[----:B------:R-:W-:Y:S01]  /*70a0*/  IMAD R14, R47, R18, RZ ;  /* 0x000000122f0e7224 */ /* 0x000fe200078e02ff */
[----:B------:R-:W-:Y:S01]  /*70b0*/  I2IP.S8.S32.SAT R66, R15, R10, RZ ;  /* 0x0000000a0f427239 */ /* 0x000fe200000014ff */
[----:B------:R-:W-:Y:S01]  /*70c0*/  IMAD R12, R49, R50, R12 ;  /* 0x00000032310c7224 */ /* 0x000fe200078e020c */
[----:B------:R-:W-:Y:S01]  /*70d0*/  SHF.R.S32.HI R49, RZ, 0x18, R59 ;  /* 0x00000018ff317819 */ /* 0x000fe2000001143b */
[----:B------:R-:W-:Y:S01]  /*70e0*/  IMAD R19, R47, R19, RZ ;  /* 0x000000132f137224 */ /* 0x000fe200078e02ff */
[----:B------:R-:W-:Y:S01]  /*70f0*/  I2IP.S8.S32.SAT R66, R9, R8, R66 ;  /* 0x0000000809427239 */ /* 0x000fe20000001442 */
[-C--:B------:R-:W-:Y:S01]  /*7100*/  IMAD R13, R51, R50.reuse, R13 ;  /* 0x00000032330d7224 */ /* 0x080fe200078e020d */
[C---:B------:R-:W-:Y:S01]  /*7110*/  PRMT R51, R60.reuse, 0x8880, RZ ;  /* 0x000088803c337816 */ /* 0x040fe200000000ff */
[-C--:B------:R-:W-:Y:S01]  /*7120*/  IMAD R14, R53, R50.reuse, R14 ;  /* 0x00000032350e7224 */ /* 0x080fe200078e020e */
[----:B------:R-:W-:Y:S01]  /*7130*/  PRMT R53, R61, 0x8880, RZ ;  /* 0x000088803d357816 */ /* 0x000fe200000000ff */
[----:B------:R-:W-:Y:S01]  /*7140*/  IMAD R19, R49, R50, R19 ;  /* 0x0000003231137224 */ /* 0x000fe200078e0213 */
[----:B------:R-:W-:Y:S01]  /*7150*/  MOV R49, R51 ;  /* 0x0000003300317202 */ /* 0x000fe20000000f00 */
[----:B------:R-:W-:Y:S02]  /*7160*/  IMAD R16, R47, R20, RZ ;  /* 0x000000142f107224 */ /* 0x000fe400078e02ff */
[C---:B------:R-:W-:Y:S01]  /*7170*/  IMAD.U32 R52, R60.reuse, 0x10000, RZ ;  /* 0x000100003c347824 */ /* 0x040fe200078e00ff */
[----:B------:R-:W-:Y:S01]  /*7180*/  I2IP.S8.S32.SAT R67, R19, R14, RZ ;  /* 0x0000000e13437239 */ /* 0x000fe200000014ff */
[----:B------:R-:W-:Y:S01]  /*7190*/  IMAD R16, R49, R50, R16 ;  /* 0x0000003231107224 */ /* 0x000fe200078e0210 */
[----:B------:R-:W-:Y:S01]  /*71a0*/  SHF.L.U32 R49, R60, 0x8, RZ ;  /* 0x000000083c317819 */ /* 0x000fe200000006ff */
[C---:B------:R-:W-:Y:S01]  /*71b0*/  IMAD R17, R47.reuse, R21, RZ ;  /* 0x000000152f117224 */ /* 0x040fe200078e02ff */
[----:B------:R-:W-:Y:S01]  /*71c0*/  SHF.R.S32.HI R51, RZ, 0x18, R52 ;  /* 0x00000018ff337819 */ /* 0x000fe20000011434 */
[C---:B------:R-:W-:Y:S01]  /*71d0*/  IMAD R18, R47.reuse, R22, RZ ;  /* 0x000000162f127224 */ /* 0x040fe200078e02ff */
[----:B------:R-:W-:Y:S01]  /*71e0*/  SHF.R.S32.HI R49, RZ, 0x18, R49 ;  /* 0x00000018ff317819 */ /* 0x000fe20000011431 */
[----:B------:R-:W-:Y:S01]  /*71f0*/  IMAD R23, R47, R23, RZ ;  /* 0x000000172f177224 */ /* 0x000fe200078e02ff */
[----:B------:R-:W-:Y:S01]  /*7200*/  I2IP.S8.S32.SAT R67, R13, R12, R67 ;  /* 0x0000000c0d437239 */ /* 0x000fe20000001443 */
[----:B------:R-:W-:Y:S01]  /*7210*/  IMAD R17, R51, R50, R17 ;  /* 0x0000003233117224 */ /* 0x000fe200078e0211 */
[C---:B------:R-:W-:Y:S01]  /*7220*/  SHF.L.U32 R52, R61.reuse, 0x10, RZ ;  /* 0x000000103d347819 */ /* 0x040fe200000006ff */
[----:B------:R-:W-:Y:S01]  /*7230*/  IMAD.SHL.U32 R54, R61, 0x100, RZ ;  /* 0x000001003d367824 */ /* 0x000fe200078e00ff */
[----:B------:R-:W-:Y:S01]  /*7240*/  SHF.R.S32.HI R51, RZ, 0x18, R60 ;  /* 0x00000018ff337819 */ /* 0x000fe2000001143c */
[----:B------:R-:W-:Y:S01]  /*7250*/  IMAD R20, R47, R24, RZ ;  /* 0x000000182f147224 */ /* 0x000fe200078e02ff */
[----:B------:R1:W-:Y:S01]  /*7260*/  STS.128 [R95+UR49+0x2400], R64 ;  /* 0x002400405f007988 */ /* 0x0003e20008000c31 */
[-C--:B------:R-:W-:Y:S01]  /*7270*/  IMAD R18, R49, R50.reuse, R18 ;  /* 0x0000003231127224 */ /* 0x080fe200078e0212 */
[----:B------:R-:W-:Y:S01]  /*7280*/  SHF.R.S32.HI R52, RZ, 0x18, R52 ;  /* 0x00000018ff347819 */ /* 0x000fe20000011434 */
[----:B------:R-:W-:Y:S01]  /*7290*/  IMAD R21, R47, R25, RZ ;  /* 0x000000192f157224 */ /* 0x000fe200078e02ff */
[----:B------:R-:W-:Y:S01]  /*72a0*/  SHF.R.S32.HI R49, RZ, 0x18, R54 ;  /* 0x00000018ff317819 */ /* 0x000fe20000011436 */
[----:B------:R-:W-:Y:S01]  /*72b0*/  IMAD R23, R51, R50, R23 ;  /* 0x0000003233177224 */ /* 0x000fe200078e0217 */
[----:B------:R-:W-:Y:S01]  /*72c0*/  SHF.R.S32.HI R51, RZ, 0x18, R61 ;  /* 0x00000018ff337819 */ /* 0x000fe2000001143d */
[----:B------:R-:W-:Y:S01]  /*72d0*/  IMAD R22, R47, R26, RZ ;  /* 0x0000001a2f167224 */ /* 0x000fe200078e02ff */
[----:B------:R-:W-:Y:S01]  /*72e0*/  SHF.R.S32.HI R54, RZ, 0x18, R63 ;  /* 0x00000018ff367819 */ /* 0x000fe2000001143f */
[----:B------:R-:W-:Y:S01]  /*72f0*/  IMAD R20, R53, R50, R20 ;  /* 0x0000003235147224 */ /* 0x000fe200078e0214 */
[----:B------:R-:W-:Y:S01]  /*7300*/  I2IP.S8.S32.SAT R68, R23, R18, RZ ;  /* 0x0000001217447239 */ /* 0x000fe200000014ff */
[----:B------:R-:W-:Y:S01]  /*7310*/  IMAD R27, R47, R27, RZ ;  /* 0x0000001b2f1b7224 */ /* 0x000fe200078e02ff */
[----:B------:R-:W-:Y:S01]  /*7320*/  SHF.L.U32 R53, R62, 0x8, RZ ;  /* 0x000000083e357819 */ /* 0x000fe200000006ff */
[-C--:B------:R-:W-:Y:S01]  /*7330*/  IMAD R21, R52, R50.reuse, R21 ;  /* 0x0000003234157224 */ /* 0x080fe200078e0215 */
[C---:B------:R-:W-:Y:S01]  /*7340*/  SHF.L.U32 R52, R62.reuse, 0x10, RZ ;  /* 0x000000103e347819 */ /* 0x040fe200000006ff */
[----:B------:R-:W-:Y:S01]  /*7350*/  IMAD R22, R49, R50, R22 ;  /* 0x0000003231167224 */ /* 0x000fe200078e0216 */
[----:B------:R-:W-:Y:S01]  /*7360*/  PRMT R49, R62, 0x8880, RZ ;  /* 0x000088803e317816 */ /* 0x000fe200000000ff */
[----:B------:R-:W-:Y:S01]  /*7370*/  IMAD R24, R47, R28, RZ ;  /* 0x0000001c2f187224 */ /* 0x000fe200078e02ff */
[----:B------:R-:W-:Y:S01]  /*7380*/  I2IP.S8.S32.SAT R68, R17, R16, R68 ;  /* 0x0000001011447239 */ /* 0x000fe20000001444 */
[----:B------:R-:W-:Y:S01]  /*7390*/  IMAD R27, R51, R50, R27 ;  /* 0x00000032331b7224 */ /* 0x000fe200078e021b */
[----:B------:R-:W-:Y:S01]  /*73a0*/  SHF.R.S32.HI R51, RZ, 0x18, R52 ;  /* 0x00000018ff337819 */ /* 0x000fe20000011434 */
[C---:B------:R-:W-:Y:S01]  /*73b0*/  IMAD R25, R47.reuse, R29, RZ ;  /* 0x0000001d2f197224 */ /* 0x040fe200078e02ff */
[----:B------:R-:W-:Y:S01]  /*73c0*/  SHF.R.S32.HI R53, RZ, 0x18, R53 ;  /* 0x00000018ff357819 */ /* 0x000fe20000011435 */
[----:B------:R-:W-:Y:S01]  /*73d0*/  IMAD R26, R47, R30, RZ ;  /* 0x0000001e2f1a7224 */ /* 0x000fe200078e02ff */
[----:B------:R-:W-:Y:S01]  /*73e0*/  I2IP.S8.S32.SAT R69, R27, R22, RZ ;  /* 0x000000161b457239 */ /* 0x000fe200000014ff */
[-C--:B------:R-:W-:Y:S01]  /*73f0*/  IMAD R24, R49, R50.reuse, R24 ;  /* 0x0000003231187224 */ /* 0x080fe200078e0218 */
[----:B------:R-:W-:Y:S01]  /*7400*/  SHF.L.U32 R52, R63, 0x10, RZ ;  /* 0x000000103f347819 */ /* 0x000fe200000006ff */
[----:B------:R-:W-:Y:S01]  /*7410*/  IMAD R25, R51, R50, R25 ;  /* 0x0000003233197224 */ /* 0x000fe200078e0219 */
[----:B------:R-:W-:Y:S01]  /*7420*/  I2IP.S8.S32.SAT R69, R21, R20, R69 ;  /* 0x0000001415457239 */ /* 0x000fe20000001445 */
[----:B------:R-:W-:Y:S01]  /*7430*/  IMAD R26, R53, R50, R26 ;  /* 0x00000032351a7224 */ /* 0x000fe200078e021a */
[----:B------:R-:W-:Y:S01]  /*7440*/  SHF.R.S32.HI R49, RZ, 0x18, R62 ;  /* 0x00000018ff317819 */ /* 0x000fe2000001143e */
[----:B------:R-:W-:Y:S01]  /*7450*/  IMAD R31, R47, R31, RZ ;  /* 0x0000001f2f1f7224 */ /* 0x000fe200078e02ff */
[C---:B------:R-:W-:Y:S01]  /*7460*/  PRMT R51, R63.reuse, 0x8880, RZ ;  /* 0x000088803f337816 */ /* 0x040fe200000000ff */
[----:B------:R-:W-:Y:S01]  /*7470*/  IMAD.SHL.U32 R53, R63, 0x100, RZ ;  /* 0x000001003f357824 */ /* 0x000fe200078e00ff */
[----:B------:R-:W-:Y:S01]  /*7480*/  SHF.R.S32.HI R52, RZ, 0x18, R52 ;  /* 0x00000018ff347819 */ /* 0x000fe20000011434 */
[C---:B------:R-:W-:Y:S02]  /*7490*/  IMAD R28, R47.reuse, R32, RZ ;  /* 0x000000202f1c7224 */ /* 0x040fe400078e02ff */
[----:B------:R-:W-:Y:S01]  /*74a0*/  IMAD R29, R47, R33, RZ ;  /* 0x000000212f1d7224 */ /* 0x000fe200078e02ff */
[----:B------:R-:W-:Y:S01]  /*74b0*/  SHF.R.S32.HI R53, RZ, 0x18, R53 ;  /* 0x00000018ff357819 */ /* 0x000fe20000011435 */
[-C--:B------:R-:W-:Y:S02]  /*74c0*/  IMAD R31, R49, R50.reuse, R31 ;  /* 0x00000032311f7224 */ /* 0x080fe400078e021f */
[----:B------:R-:W-:Y:S02]  /*74d0*/  IMAD R28, R51, R50, R28 ;  /* 0x00000032331c7224 */ /* 0x000fe400078e021c */
[----:B------:R-:W-:Y:S01]  /*74e0*/  IMAD R30, R47, R34, RZ ;  /* 0x000000222f1e7224 */ /* 0x000fe200078e02ff */
[----:B------:R-:W-:Y:S01]  /*74f0*/  I2IP.S8.S32.SAT R75, R31, R26, RZ ;  /* 0x0000001a1f4b7239 */ /* 0x000fe200000014ff */
[----:B------:R-:W-:Y:S02]  /*7500*/  IMAD R29, R52, R50, R29 ;  /* 0x00000032341d7224 */ /* 0x000fe400078e021d */
[----:B------:R-:W-:Y:S01]  /*7510*/  IMAD R35, R47, R35, RZ ;  /* 0x000000232f237224 */ /* 0x000fe200078e02ff */
[----:B------:R-:W-:Y:S01]  /*7520*/  I2IP.S8.S32.SAT R70, R25, R24, R75 ;  /* 0x0000001819467239 */ /* 0x000fe2000000144b */
[-C--:B------:R-:W-:Y:S01]  /*7530*/  IMAD R30, R53, R50.reuse, R30 ;  /* 0x00000032351e7224 */ /* 0x080fe200078e021e */
[----:B------:R-:W-:Y:S01]  /*7540*/  LEA R75, R100, UR49, 0x3 ;  /* 0x00000031644b7c11 */ /* 0x000fe2000f8e18ff */
[----:B------:R-:W-:Y:S05]  /*7550*/  IMAD R35, R54, R50, R35 ;  /* 0x0000003236237224 */ /* 0x000fea00078e0223 */
[----:B------:R-:W-:Y:S04]  /*7560*/  I2IP.S8.S32.SAT R76, R35, R30, RZ ;  /* 0x0000001e234c7239 */ /* 0x000fe800000014ff */
[----:B------:R-:W-:Y:S02]  /*7570*/  I2IP.S8.S32.SAT R71, R29, R28, R76 ;  /* 0x0000001c1d477239 */ /* 0x000fe4000000144c */
[----:B------:R-:W-:Y:S03]  /*7580*/  @P6 SHF.L.U32 R76, R99, 0x1f, RZ ;  /* 0x0000001f634c6819 */ /* 0x000fe600000006ff */
[----:B------:R1:W-:Y:S01]  /*7590*/  STS.128 [R112+0x2410], R68 ;  /* 0x0024104470007388 */ /* 0x0003e20000000c00 */
[----:B------:R-:W-:Y:S01]  /*75a0*/  @!PT LDS RZ, [RZ] ;  /* 0x00000000fffff984 */ /* 0x000fe20000000800 */
[----:B------:R-:W-:Y:S01]  /*75b0*/  @!PT LDS RZ, [RZ] ;  /* 0x00000000fffff984 */ /* 0x000fe20000000800 */
[----:B------:R-:W-:Y:S01]  /*75c0*/  @!PT LDS RZ, [RZ] ;  /* 0x00000000fffff984 */ /* 0x000fe20000000800 */
[----:B------:R-:W-:Y:S01]  /*75d0*/  @!PT LDS RZ, [RZ] ;  /* 0x00000000fffff984 */ /* 0x000fe20000000800 */
[----:B------:R2:W-:Y:S07]  /*75e0*/  MEMBAR.ALL.CTA ;  /* 0x0000000000007992 */ /* 0x0005ee0000008000 */
[----:B--2---:R-:W2:Y:S02]  /*75f0*/  FENCE.VIEW.ASYNC.S ;  /* 0x00000000000073c6 */ /* 0x004ea40000000000 */
[----:B--2---:R-:W-:Y:S06]  /*7600*/  BAR.SYNC.DEFER_BLOCKING 0x1, 0x80 ;  /* 0x0042000000007b1d */ /* 0x004fec0000010000 */
[----:B------:R-:W-:Y:S05]  /*7610*/  @P0 BRA `(.L_x_126) ;  /* 0x0000000000280947 */ /* 0x000fea0003800000 */
[----:B------:R-:W-:Y:S02]  /*7620*/  UIADD3 UR4, UPT, UPT, UR49, 0x2400, URZ ;  /* 0x0000240031047890 */ /* 0x000fe4000fffe0ff */
[----:B------:R-:W-:Y:S01]  /*7630*/  UIADD3 UR6, UP0, UPT, UR52, 0x680, URZ ;  /* 0x0000068034067890 */ /* 0x000fe2000ff1e0ff */
[----:B------:R-:W-:Y:S03]  /*7640*/  UMOV UR43, UR36 ;  /* 0x00000024002b7c82 */ /* 0x000fe60008000000 */
[----:B------:R-:W-:Y:S01]  /*7650*/  MOV R104, UR4 ;  /* 0x0000000400687c02 */ /* 0x000fe20008000f00 */
[----:B------:R-:W-:Y:S03]  /*7660*/  UIADD3.X UR7, UPT, UPT, URZ, UR53, URZ, UP0, !UPT ;  /* 0x00000035ff077290 */ /* 0x000fe600087fe4ff */
[----:B------:R-:W-:Y:S11]  /*7670*/  R2UR UR40, R104 ;  /* 0x00000000682872ca */ /* 0x000ff600000e0000 */
[----:B------:R-:W-:Y:S02]  /*7680*/  @!UPT UIADD3 URZ, UPT, UPT, URZ, URZ, URZ ;  /* 0x000000fffffff290 */ /* 0x000fe4000fffe0ff */
[----:B------:R2:W-:Y:S01]  /*7690*/  UTMASTG.3D [UR40], [UR6] ;  /* 0x00000028060073b5 */ /* 0x0005e20008010000 */
[----:B------:R0:W-:Y:S01]  /*76a0*/  UTMACMDFLUSH ;  /* 0x00000000000079b7 */ /* 0x0001e20000000000 */
[----:B--2---:R-:W-:Y:S04]  /*76b0*/  DEPBAR.LE SB0, 0x1 ;  /* 0x000080400000791a */ /* 0x004fe80000000000 */
.L_x_126:
[----:B------:R-:W-:Y:S05]  /*76c0*/  BSYNC.RECONVERGENT B0 ;  /* 0x0000000000007941 */ /* 0x000fea0003800200 */
.L_x_125:
[----:B------:R-:W-:Y:S06]  /*76d0*/  BAR.SYNC.DEFER_BLOCKING 0x1, 0x80 ;  /* 0x0042000000007b1d */ /* 0x000fec0000010000 */
[----:B------:R-:W2:Y:S01]  /*76e0*/  @P6 SYNCS.PHASECHK.TRANS64.TRYWAIT P0, [R75+URZ+0x220], R76 ;  /* 0x0002204c4b0065a7 */ /* 0x000ea200080011ff */
[----:B------:R-:W-:Y:S01]  /*76f0*/  BSSY B1, `(.L_x_127) ;  /* 0x000001f000017945 */ /* 0x000fe20003800000 */
[----:B--2---:R-:W-:Y:S03]  /*7700*/  @P6 SEL R55, RZ, 0x1, !P0 ;  /* 0x00000001ff376807 */ /* 0x004fe60004000000 */
[----:B------:R-:W-:Y:S05]  /*7710*/  @!P6 BRA `(.L_x_128) ;  /* 0x000000000070e947 */ /* 0x000fea0003800000 */
[----:B------:R-:W-:Y:S01]  /*7720*/  ISETP.NE.AND P1, PT, R72, RZ, PT ;  /* 0x000000ff4800720c */ /* 0x000fe20003f25270 */
[----:B------:R-:W-:Y:S01]  /*7730*/  BSSY B0, `(.L_x_129) ;  /* 0x0000008000007945 */ /* 0x000fe20003800000 */
[----:B------:R-:W-:Y:S11]  /*7740*/  ISETP.NE.AND P0, PT, R55, RZ, PT ;  /* 0x000000ff3700720c */ /* 0x000ff60003f05270 */
[----:B------:R-:W-:Y:S04]  /*7750*/  @P1 IMAD R74, R100, 0x1000, R74 ;  /* 0x00001000644a1824 */ /* 0x000fe800078e024a */
[----:B------:R-:W-:Y:S01]  /*7760*/  @P1 IMAD.IADD R73, R73, 0x1, R74 ;  /* 0x0000000149491824 */ /* 0x000fe200078e024a */
[----:B------:R-:W-:Y:S06]  /*7770*/  @P0 BRA `(.L_x_130) ;  /* 0x00000000000c0947 */ /* 0x000fec0003800000 */
[----:B------:R-:W-:Y:S04]  /*7780*/  SHF.L.U32 R0, R99, 0x1f, RZ ;  /* 0x0000001f63007819 */ /* 0x000fe800000006ff */
[----:B------:R-:W2:Y:S02]  /*7790*/  SYNCS.PHASECHK.TRANS64.TRYWAIT P0, [R75+URZ+0x220], R0 ;  /* 0x000220004b0075a7 */ /* 0x000ea400080011ff */
[----:B--2---:R-:W-:Y:S05]  /*77a0*/  @!P0 BRA `(.L_x_131) ;  /* 0x0000002000988947 */ /* 0x004fea0003800000 */
.L_x_130:
[----:B------:R-:W-:Y:S05]  /*77b0*/  BSYNC B0 ;  /* 0x0000000000007941 */ /* 0x000fea0003800000 */
.L_x_129:
[----:B------:R-:W-:Y:S01]  /*77c0*/  ISETP.NE.AND P0, PT, R72, RZ, PT ;  /* 0x000000ff4800720c */ /* 0x000fe20003f05270 */
[----:B--2---:R-:W-:Y:S02]  /*77d0*/  VIADD R75, R75, 0x230 ;  /* 0x000002304b4b7836 */ /* 0x004fe40000000000 */
[----:B------:R-:W-:Y:S02]  /*77e0*/  IMAD.U32 R0, RZ, RZ, UR37 ;  /* 0x00000025ff007e24 */ /* 0x000fe4000f8e00ff */
[----:B------:R-:W-:Y:S03]  /*77f0*/  VIADD R100, R100, 0x1 ;  /* 0x0000000164647836 */ /* 0x000fe60000000000 */
[----:B------:R-:W-:Y:S05]  /*7800*/  PRMT R0, R0, 0x654, R75 ;  /* 0x0000065400007816 */ /* 0x000fea000000004b */
[----:B------:R2:W3:Y:S04]  /*7810*/  @P0 LDS.128 R56, [R74+0x400] ;  /* 0x000400004a380984 */ /* 0x0004e80000000c00 */
[----:B------:R2:W4:Y:S01]  /*7820*/  @P0 LDS.128 R60, [R73+0x410] ;  /* 0x00041000493c0984 */ /* 0x0005220000000c00 */
        /* <DEDUP_REMOVED lines=10> */
[----:B--23--:R-:W-:Y:S02]  /*78d0*/  LOP3.LUT R99, R99, R0, RZ, 0x3c, !PT ;  /* 0x0000000063637212 */ /* 0x00cfe400078e3cff */
.L_x_128:
[----:B------:R-:W-:Y:S05]  /*78e0*/  BSYNC B1 ;  /* 0x0000000000017941 */ /* 0x000fea0003800000 */
.L_x_127:
[----:B------:R-:W-:Y:S05]  /*78f0*/  VIADD R3, R48, 0x40 ;  /* 0x0000004030037836 */ /* 0x000fea0000000000 */
[----:B------:R-:W-:Y:S04]  /*7900*/  SHF.R.U32.HI R3, RZ, 0x15, R3 ;  /* 0x00000015ff037819 */ /* 0x000fe80000011603 */
[----:B------:R-:W-:Y:S11]  /*7910*/  LOP3.LUT P0, RZ, R3, 0x3, R96, 0x48, !PT ;  /* 0x0000000303ff7812 */ /* 0x000ff60007804860 */
[----:B------:R-:W-:Y:S02]  /*7920*/  @!UPT UIADD3 URZ, UPT, UPT, URZ, URZ, URZ ;  /* 0x000000fffffff290 */ /* 0x000fe4000fffe0ff */
[----:B------:R-:W-:Y:S05]  /*7930*/  @!P0 BRA `(.L_x_132) ;  /* 0x0000000000408947 */ /* 0x000fea0003800000 */
[----:B------:R-:W2:Y:S01]  /*7940*/  LDCU.64 UR8, c[0x4][0x70] ;  /* 0x01000e00ff0877ac */ /* 0x000ea20008000a00 */
[----:B------:R-:W-:Y:S01]  /*7950*/  MOV R3, 0x0 ;  /* 0x0000000000037802 */ /* 0x000fe20000000f00 */
[----:B------:R-:W-:Y:S02]  /*7960*/  HFMA2 R12, -RZ, RZ, 0, 5.9604644775390625e-08 ;  /* 0x00000001ff0c7431 */ /* 0x000fe400000001ff */
[----:B------:R-:W-:Y:S02]  /*7970*/  IMAD.MOV.U32 R8, RZ, RZ, 0x192 ;  /* 0x00000192ff087424 */ /* 0x000fe400078e00ff */
[----:B------:R-:W-:Y:S01]  /*7980*/  IMAD.MOV.U32 R13, RZ, RZ, RZ ;  /* 0x000000ffff0d7224 */ /* 0x000fe200078e00ff */
[----:B------:R-:W3:Y:S01]  /*7990*/  LDCU.64 UR6, c[0x4][0x78] ;  /* 0x01000f00ff0677ac */ /* 0x000ee20008000a00 */
[----:B------:R-:W1:Y:S01]  /*79a0*/  LDC.64 R2, c[0x4][R3] ;  /* 0x0100000003027b82 */ /* 0x000e620000000a00 */
[----:B------:R-:W5:Y:S01]  /*79b0*/  LDCU.64 UR4, c[0x4][0x10] ;  /* 0x01000200ff0477ac */ /* 0x000f620008000a00 */
[----:B--2---:R-:W-:Y:S01]  /*79c0*/  MOV R5, UR9 ;  /* 0x0000000900057c02 */ /* 0x004fe20008000f00 */
[----:B------:R-:W-:Y:S01]  /*79d0*/  IMAD.U32 R4, RZ, RZ, UR8 ;  /* 0x00000008ff047e24 */ /* 0x000fe2000f8e00ff */
[----:B---3--:R-:W-:Y:S01]  /*79e0*/  MOV R7, UR7 ;  /* 0x0000000700077c02 */ /* 0x008fe20008000f00 */
[----:B------:R-:W-:Y:S01]  /*79f0*/  IMAD.U32 R6, RZ, RZ, UR6 ;  /* 0x00000006ff067e24 */ /* 0x000fe2000f8e00ff */
[----:B-----5:R-:W-:Y:S01]  /*7a00*/  MOV R11, UR5 ;  /* 0x00000005000b7c02 */ /* 0x020fe20008000f00 */
[----:B------:R-:W-:Y:S02]  /*7a10*/  IMAD.U32 R10, RZ, RZ, UR4 ;  /* 0x00000004ff0a7e24 */ /* 0x000fe4000f8e00ff */
[----:B------:R-:W-:Y:S07]  /*7a20*/  LEPC R20, `(.L_x_132) ;  /* 0x000000001014794e */ /* 0x000fee0000000000 */
[----:B-1--4-:R-:W-:Y:S05]  /*7a30*/  CALL.ABS.NOINC R2 ;  /* 0x0000000002007343 */ /* 0x012fea0003c00000 */
.L_x_132:
[----:B------:R-:W-:Y:S01]  /*7a40*/  ISETP.NE.AND P0, PT, R105, RZ, PT ;  /* 0x000000ff6900720c */ /* 0x000fe20003f05270 */
[----:B------:R-:W-:Y:S05]  /*7a50*/  WARPSYNC.ALL ;  /* 0x0000000000007948 */ /* 0x000fea0003800000 */
[----:B------:R-:W-:Y:S01]  /*7a60*/  IMAD.SHL.U32 R80, R57, 0x100, RZ ;  /* 0x0000010039507824 */ /* 0x000fe200078e00ff */
[----:B------:R-:W-:Y:S01]  /*7a70*/  R2UR UR4, R48 ;  /* 0x00000000300472ca */ /* 0x000fe200000e0000 */
[----:B------:R-:W-:Y:S01]  /*7a80*/  IMAD.SHL.U32 R74, R59, 0x100, RZ ;  /* 0x000001003b4a7824 */ /* 0x000fe200078e00ff */
[C---:B------:R-:W-:Y:S01]  /*7a90*/  SHF.L.U32 R51, R56.reuse, 0x10, RZ ;  /* 0x0000001038337819 */ /* 0x040fe200000006ff */
[----:B-1--4-:R-:W-:Y:S01]  /*7aa0*/  IMAD.SHL.U32 R68, R61, 0x100, RZ ;  /* 0x000001003d447824 */ /* 0x012fe200078e00ff */
[C---:B------:R-:W-:Y:S01]  /*7ab0*/  PRMT R49, R56.reuse, 0x8880, RZ ;  /* 0x0000888038317816 */ /* 0x040fe200000000ff */
[----:B------:R-:W-:Y:S01]  /*7ac0*/  BSSY.RECONVERGENT B0, `(.L_x_133) ;  /* 0x000009e000007945 */ /* 0x000fe20003800200 */
[----:B------:R-:W-:Y:S02]  /*7ad0*/  SHF.L.U32 R53, R56, 0x8, RZ ;  /* 0x0000000838357819 */ /* 0x000fe400000006ff */
[----:B------:R-:W-:Y:S02]  /*7ae0*/  SHF.R.S32.HI R51, RZ, 0x18, R51 ;  /* 0x00000018ff337819 */ /* 0x000fe40000011433 */
[C---:B------:R-:W-:Y:S02]  /*7af0*/  PRMT R82, R57.reuse, 0x8880, RZ ;  /* 0x0000888039527816 */ /* 0x040fe400000000ff */
[----:B------:R-:W-:Y:S01]  /*7b00*/  SHF.R.S32.HI R53, RZ, 0x18, R53 ;  /* 0x00000018ff357819 */ /* 0x000fe20000011435 */
[----:B------:R-:W-:Y:S01]  /*7b10*/  LDTM.16dp32bit_t0_t15.x32 R4, tmem[UR4+0x40] ;  /* 0x00004004000479ee */ /* 0x000fe20008a80000 */
[----:B------:R-:W1:Y:S01]  /*7b20*/  LDTM.16dp32bit_t16_t31.x32 R4, tmem[UR4+0x60] ;  /* 0x00006004000479ee */ /* 0x000e620008aa0000 */
[----:B------:R-:W-:Y:S01]  /*7b30*/  NOP ;  /* 0x0000000000007918 */ /* 0x000fe20000000000 */
[----:B------:R-:W-:Y:S02]  /*7b40*/  R2UR UR5, R108 ;  /* 0x000000006c0572ca */ /* 0x000fe400000e0000 */
[----:B------:R-:W-:Y:S02]  /*7b50*/  SHF.R.S32.HI R52, RZ, 0x18, R56 ;  /* 0x00000018ff347819 */ /* 0x000fe40000011438 */
[----:B------:R-:W-:Y:S02]  /*7b60*/  SHF.L.U32 R81, R57, 0x10, RZ ;  /* 0x0000001039517819 */ /* 0x000fe400000006ff */
[C---:B------:R-:W-:Y:S02]  /*7b70*/  PRMT R79, R58.reuse, 0x8880, RZ ;  /* 0x000088803a4f7816 */ /* 0x040fe400000000ff */
[----:B------:R-:W-:Y:S02]  /*7b80*/  SHF.R.S32.HI R54, RZ, 0x18, R57 ;  /* 0x00000018ff367819 */ /* 0x000fe40000011439 */
[----:B------:R-:W-:Y:S02]  /*7b90*/  SHF.L.U32 R78, R58, 0x10, RZ ;  /* 0x000000103a4e7819 */ /* 0x000fe400000006ff */
[C---:B------:R-:W-:Y:S01]  /*7ba0*/  PRMT R76, R59.reuse, 0x8880, RZ ;  /* 0x000088803b4c7816 */ /* 0x040fe200000000ff */
[----:B------:R-:W-:Y:S01]  /*7bb0*/  UIADD3 UR5, UPT, UPT, UR5, 0x290, URZ ;  /* 0x0000029005057890 */ /* 0x000fe2000fffe0ff */
[----:B------:R-:W-:Y:S02]  /*7bc0*/  SHF.R.S32.HI R55, RZ, 0x18, R58 ;  /* 0x00000018ff377819 */ /* 0x000fe4000001143a */
[----:B------:R-:W-:Y:S01]  /*7bd0*/  SHF.L.U32 R75, R59, 0x10, RZ ;  /* 0x000000103b4b7819 */ /* 0x000fe200000006ff */
[----:B------:R-:W-:Y:S01]  /*7be0*/  UPRMT UR5, UR37, 0x654, UR5 ;  /* 0x0000065425057896 */ /* 0x000fe20008000005 */
[C---:B------:R-:W-:Y:S02]  /*7bf0*/  PRMT R73, R60.reuse, 0x8880, RZ ;  /* 0x000088803c497816 */ /* 0x040fe400000000ff */
[----:B------:R-:W-:Y:S01]  /*7c00*/  SHF.R.S32.HI R56, RZ, 0x18, R59 ;  /* 0x00000018ff387819 */ /* 0x000fe2000001143b */
[C---:B-1----:R-:W-:Y:S01]  /*7c10*/  IMAD R4, R47.reuse, R4, RZ ;  /* 0x000000042f047224 */ /* 0x042fe200078e02ff */
[----:B------:R-:W-:Y:S01]  /*7c20*/  SHF.L.U32 R72, R60, 0x10, RZ ;  /* 0x000000103c487819 */ /* 0x000fe200000006ff */
[----:B------:R-:W-:Y:S01]  /*7c30*/  IMAD R5, R47, R5, RZ ;  /* 0x000000052f057224 */ /* 0x000fe200078e02ff */
[----:B------:R-:W-:Y:S01]  /*7c40*/  PRMT R70, R61, 0x8880, RZ ;  /* 0x000088803d467816 */ /* 0x000fe200000000ff */
[----:B------:R-:W-:Y:S01]  /*7c50*/  IMAD R6, R47, R6, RZ ;  /* 0x000000062f067224 */ /* 0x000fe200078e02ff */
[----:B------:R-:W-:Y:S01]  /*7c60*/  SYNCS.ARRIVE.TRANS64.RED.A1T0 RZ, [UR5], RZ ;  /* 0x000000ffffff79a7 */ /* 0x000fe20008100405 */
[----:B------:R-:W-:Y:S01]  /*7c70*/  IMAD R4, R49, R50, R4 ;  /* 0x0000003231047224 */ /* 0x000fe200078e0204 */
[----:B------:R-:W-:Y:S01]  /*7c80*/  MOV R49, R82 ;  /* 0x0000005200317202 */ /* 0x000fe20000000f00 */
[----:B------:R-:W-:Y:S01]  /*7c90*/  IMAD R7, R47, R7, RZ ;  /* 0x000000072f077224 */ /* 0x000fe200078e02ff */
[----:B------:R-:W-:Y:S01]  /*7ca0*/  SHF.R.S32.HI R57, RZ, 0x18, R60 ;  /* 0x00000018ff397819 */ /* 0x000fe2000001143c */
[-C--:B------:R-:W-:Y:S01]  /*7cb0*/  IMAD R5, R51, R50.reuse, R5 ;  /* 0x0000003233057224 */ /* 0x080fe200078e0205 */
[----:B------:R-:W-:Y:S01]  /*7cc0*/  SHF.R.S32.HI R51, RZ, 0x18, R81 ;  /* 0x00000018ff337819 */ /* 0x000fe20000011451 */
[----:B------:R-:W-:Y:S01]  /*7cd0*/  IMAD R6, R53, R50, R6 ;  /* 0x0000003235067224 */ /* 0x000fe200078e0206 */
[----:B------:R-:W-:Y:S01]  /*7ce0*/  SHF.R.S32.HI R53, RZ, 0x18, R80 ;  /* 0x00000018ff357819 */ /* 0x000fe20000011450 */
[----:B------:R-:W-:Y:S01]  /*7cf0*/  IMAD R8, R47, R8, RZ ;  /* 0x000000082f087224 */ /* 0x000fe200078e02ff */
[----:B------:R-:W-:Y:S01]  /*7d00*/  SHF.L.U32 R69, R61, 0x10, RZ ;  /* 0x000000103d457819 */ /* 0x000fe200000006ff */
[----:B------:R-:W-:Y:S01]  /*7d10*/  IMAD R7, R52, R50, R7 ;  /* 0x0000003234077224 */ /* 0x000fe200078e0207 */
[----:B------:R-:W-:Y:S01]  /*7d20*/  SHF.R.S32.HI R52, RZ, 0x18, R75 ;  /* 0x00000018ff347819 */ /* 0x000fe2000001144b */
[C---:B------:R-:W-:Y:S01]  /*7d30*/  IMAD R9, R47.reuse, R9, RZ ;  /* 0x000000092f097224 */ /* 0x040fe200078e02ff */
[----:B------:R-:W-:Y:S01]  /*7d40*/  PRMT R67, R62, 0x8880, RZ ;  /* 0x000088803e437816 */ /* 0x000fe200000000ff */
[----:B------:R-:W-:Y:S01]  /*7d50*/  IMAD R10, R47, R10, RZ ;  /* 0x0000000a2f0a7224 */ /* 0x000fe200078e02ff */
[----:B------:R-:W-:Y:S01]  /*7d60*/  I2IP.S8.S32.SAT R108, R7, R6, RZ ;  /* 0x00000006076c7239 */ /* 0x000fe200000014ff */
[----:B------:R-:W-:Y:S01]  /*7d70*/  IMAD R8, R49, R50, R8 ;  /* 0x0000003231087224 */ /* 0x000fe200078e0208 */
[----:B------:R-:W-:Y:S01]  /*7d80*/  MOV R49, R79 ;  /* 0x0000004f00317202 */ /* 0x000fe20000000f00 */
[----:B------:R-:W-:Y:S01]  /*7d90*/  IMAD R11, R47, R11, RZ ;  /* 0x0000000b2f0b7224 */ /* 0x000fe200078e02ff */
[----:B------:R-:W-:Y:S01]  /*7da0*/  I2IP.S8.S32.SAT R108, R5, R4, R108 ;  /* 0x00000004056c7239 */ /* 0x000fe2000000146c */
[-C--:B------:R-:W-:Y:S01]  /*7db0*/  IMAD R9, R51, R50.reuse, R9 ;  /* 0x0000003233097224 */ /* 0x080fe200078e0209 */
[----:B------:R-:W-:Y:S01]  /*7dc0*/  SHF.R.S32.HI R51, RZ, 0x18, R78 ;  /* 0x00000018ff337819 */ /* 0x000fe2000001144e */
[----:B------:R-:W-:Y:S01]  /*7dd0*/  IMAD R10, R53, R50, R10 ;  /* 0x00000032350a7224 */ /* 0x000fe200078e020a */
[----:B------:R-:W-:Y:S01]  /*7de0*/  SHF.R.S32.HI R53, RZ, 0x18, R74 ;  /* 0x00000018ff357819 */ /* 0x000fe2000001144a */
[C---:B------:R-:W-:Y:S01]  /*7df0*/  IMAD R12, R47.reuse, R12, RZ ;  /* 0x0000000c2f0c7224 */ /* 0x040fe200078e02ff */
[----:B------:R-:W-:Y:S01]  /*7e00*/  SHF.L.U32 R77, R58, 0x8, RZ ;  /* 0x000000083a4d7819 */ /* 0x000fe200000006ff */
[-C--:B------:R-:W-:Y:S01]  /*7e10*/  IMAD R11, R54, R50.reuse, R11 ;  /* 0x00000032360b7224 */ /* 0x080fe200078e020b */
[----:B------:R-:W-:Y:S01]  /*7e20*/  SHF.R.S32.HI R58, RZ, 0x18, R61 ;  /* 0x00000018ff3a7819 */ /* 0x000fe2000001143d */
[----:B------:R-:W-:Y:S01]  /*7e30*/  IMAD R13, R47, R13, RZ ;  /* 0x0000000d2f0d7224 */ /* 0x000fe200078e02ff */
[----:B------:R-:W-:Y:S01]  /*7e40*/  SHF.L.U32 R66, R62, 0x10, RZ ;  /* 0x000000103e427819 */ /* 0x000fe200000006ff */
[----:B------:R-:W-:Y:S01]  /*7e50*/  IMAD R12, R49, R50, R12 ;  /* 0x00000032310c7224 */ /* 0x000fe200078e020c */
[----:B------:R-:W-:Y:S01]  /*7e60*/  SHF.R.S32.HI R49, RZ, 0x18, R77 ;  /* 0x00000018ff317819 */ /* 0x000fe2000001144d */
[----:B------:R-:W-:Y:S01]  /*7e70*/  IMAD R14, R47, R14, RZ ;  /* 0x0000000e2f0e7224 */ /* 0x000fe200078e02ff */
[----:B------:R-:W-:Y:S01]  /*7e80*/  I2IP.S8.S32.SAT R109, R11, R10, RZ ;  /* 0x0000000a0b6d7239 */ /* 0x000fe200000014ff */
[----:B------:R-:W-:Y:S01]  /*7e90*/  IMAD R15, R47, R15, RZ ;  /* 0x0000000f2f0f7224 */ /* 0x000fe200078e02ff */
[----:B------:R-:W-:Y:S01]  /*7ea0*/  PRMT R64, R63, 0x8880, RZ ;  /* 0x000088803f407816 */ /* 0x000fe200000000ff */
[----:B------:R-:W-:Y:S01]  /*7eb0*/  IMAD R13, R51, R50, R13 ;  /* 0x00000032330d7224 */ /* 0x000fe200078e020d */
[----:B------:R-:W-:Y:S01]  /*7ec0*/  MOV R51, R76 ;  /* 0x0000004c00337202 */ /* 0x000fe20000000f00 */
[----:B------:R-:W-:Y:S01]  /*7ed0*/  IMAD R16, R47, R16, RZ ;  /* 0x000000102f107224 */ /* 0x000fe200078e02ff */
[----:B------:R-:W-:Y:S01]  /*7ee0*/  I2IP.S8.S32.SAT R109, R9, R8, R109 ;  /* 0x00000008096d7239 */ /* 0x000fe2000000146d */
[-C--:B------:R-:W-:Y:S01]  /*7ef0*/  IMAD R14, R49, R50.reuse, R14 ;  /* 0x00000032310e7224 */ /* 0x080fe200078e020e */
[----:B------:R-:W-:Y:S01]  /*7f00*/  SHF.R.S32.HI R59, RZ, 0x18, R62 ;  /* 0x00000018ff3b7819 */ /* 0x000fe2000001143e */
[----:B------:R-:W-:Y:S01]  /*7f10*/  IMAD R17, R47, R17, RZ ;  /* 0x000000112f117224 */ /* 0x000fe200078e02ff */
[----:B------:R-:W-:Y:S01]  /*7f20*/  SHF.L.U32 R71, R60, 0x8, RZ ;  /* 0x000000083c477819 */ /* 0x000fe200000006ff */
[----:B------:R-:W-:Y:S01]  /*7f30*/  IMAD R15, R55, R50, R15 ;  /* 0x00000032370f7224 */ /* 0x000fe200078e020f */
[----:B------:R-:W-:Y:S01]  /*7f40*/  SHF.R.S32.HI R60, RZ, 0x18, R63 ;  /* 0x00000018ff3c7819 */ /* 0x000fe2000001143f */
[----:B------:R-:W-:Y:S01]  /*7f50*/  IMAD R18, R47, R18, RZ ;  /* 0x000000122f127224 */ /* 0x000fe200078e02ff */
[----:B------:R-:W-:Y:S01]  /*7f60*/  SHF.L.U32 R65, R62, 0x8, RZ ;  /* 0x000000083e417819 */ /* 0x000fe200000006ff */
[----:B------:R-:W-:Y:S01]  /*7f70*/  IMAD R16, R51, R50, R16 ;  /* 0x0000003233107224 */ /* 0x000fe200078e0210 */
[----:B------:R-:W-:Y:S01]  /*7f80*/  I2IP.S8.S32.SAT R110, R15, R14, RZ ;  /* 0x0000000e0f6e7239 */ /* 0x000fe200000014ff */
[----:B------:R-:W-:Y:S01]  /*7f90*/  IMAD R19, R47, R19, RZ ;  /* 0x000000132f137224 */ /* 0x000fe200078e02ff */
[----:B------:R-:W-:Y:S01]  /*7fa0*/  SHF.R.S32.HI R51, RZ, 0x18, R72 ;  /* 0x00000018ff337819 */ /* 0x000fe20000011448 */
[----:B------:R-:W-:Y:S01]  /*7fb0*/  IMAD R17, R52, R50, R17 ;  /* 0x0000003234117224 */ /* 0x000fe200078e0211 */
[----:B------:R-:W-:Y:S01]  /*7fc0*/  I2IP.S8.S32.SAT R110, R13, R12, R110 ;  /* 0x0000000c0d6e7239 */ /* 0x000fe2000000146e */
[----:B------:R-:W-:Y:S01]  /*7fd0*/  IMAD R0, R47, R20, RZ ;  /* 0x000000142f007224 */ /* 0x000fe200078e02ff */
[----:B------:R-:W-:Y:S01]  /*7fe0*/  SHF.R.S32.HI R52, RZ, 0x18, R71 ;  /* 0x00000018ff347819 */ /* 0x000fe20000011447 */
[-C--:B------:R-:W-:Y:S01]  /*7ff0*/  IMAD R18, R53, R50.reuse, R18 ;  /* 0x0000003235127224 */ /* 0x080fe200078e0212 */
[----:B------:R-:W-:Y:S01]  /*8000*/  SHF.R.S32.HI R53, RZ, 0x18, R68 ;  /* 0x00000018ff357819 */ /* 0x000fe20000011444 */
[----:B------:R-:W-:Y:S01]  /*8010*/  IMAD.MOV.U32 R49, RZ, RZ, R73 ;  /* 0x000000ffff317224 */ /* 0x000fe200078e0049 */
[----:B------:R-:W-:Y:S01]  /*8020*/  SHF.L.U32 R62, R63, 0x10, RZ ;  /* 0x000000103f3e7819 */ /* 0x000fe200000006ff */
[C---:B------:R-:W-:Y:S02]  /*8030*/  IMAD R2, R47.reuse, R21, RZ ;  /* 0x000000152f027224 */ /* 0x040fe400078e02ff */
[----:B------:R-:W-:Y:S02]  /*8040*/  IMAD R19, R56, R50, R19 ;  /* 0x0000003238137224 */ /* 0x000fe400078e0213 */
[----:B------:R-:W-:Y:S02]  /*8050*/  IMAD R3, R47, R22, RZ ;  /* 0x000000162f037224 */ /* 0x000fe400078e02ff */
[----:B------:R-:W-:Y:S01]  /*8060*/  IMAD R0, R49, R50, R0 ;  /* 0x0000003231007224 */ /* 0x000fe200078e0200 */
[----:B------:R-:W-:Y:S01]  /*8070*/  I2IP.S8.S32.SAT R111, R19, R18, RZ ;  /* 0x00000012136f7239 */ /* 0x000fe200000014ff */
[----:B------:R-:W-:Y:S01]  /*8080*/  IMAD R23, R47, R23, RZ ;  /* 0x000000172f177224 */ /* 0x000fe200078e02ff */
[----:B------:R-:W-:Y:S01]  /*8090*/  MOV R49, R70 ;  /* 0x0000004600317202 */ /* 0x000fe20000000f00 */
[----:B------:R-:W-:Y:S01]  /*80a0*/  IMAD R2, R51, R50, R2 ;  /* 0x0000003233027224 */ /* 0x000fe200078e0202 */
[----:B------:R-:W-:Y:S01]  /*80b0*/  I2IP.S8.S32.SAT R111, R17, R16, R111 ;  /* 0x00000010116f7239 */ /* 0x000fe2000000146f */
[C---:B------:R-:W-:Y:S01]  /*80c0*/  IMAD R20, R47.reuse, R24, RZ ;  /* 0x000000182f147224 */ /* 0x040fe200078e02ff */
[----:B------:R-:W-:Y:S01]  /*80d0*/  SHF.R.S32.HI R51, RZ, 0x18, R69 ;  /* 0x00000018ff337819 */ /* 0x000fe20000011445 */
[-C--:B------:R-:W-:Y:S01]  /*80e0*/  IMAD R3, R52, R50.reuse, R3 ;  /* 0x0000003234037224 */ /* 0x080fe200078e0203 */
[----:B------:R-:W-:Y:S01]  /*80f0*/  SHF.R.S32.HI R52, RZ, 0x18, R62 ;  /* 0x00000018ff347819 */ /* 0x000fe2000001143e */
[----:B------:R-:W-:Y:S01]  /*8100*/  IMAD R21, R47, R25, RZ ;  /* 0x000000192f157224 */ /* 0x000fe200078e02ff */
[----:B------:R1:W-:Y:S01]  /*8110*/  STS.128 [R95+UR49+0x3400], R108 ;  /* 0x0034006c5f007988 */ /* 0x0003e20008000c31 */
[----:B------:R-:W-:Y:S02]  /*8120*/  IMAD R23, R57, R50, R23 ;  /* 0x0000003239177224 */ /* 0x000fe400078e0217 */
[----:B------:R-:W-:Y:S02]  /*8130*/  IMAD R22, R47, R26, RZ ;  /* 0x0000001a2f167224 */ /* 0x000fe400078e02ff */
[-C--:B------:R-:W-:Y:S01]  /*8140*/  IMAD R20, R49, R50.reuse, R20 ;  /* 0x0000003231147224 */ /* 0x080fe200078e0214 */
[----:B------:R-:W-:Y:S01]  /*8150*/  I2IP.S8.S32.SAT R113, R23, R3, RZ ;  /* 0x0000000317717239 */ /* 0x000fe200000014ff */
[----:B------:R-:W-:Y:S01]  /*8160*/  IMAD R27, R47, R27, RZ ;  /* 0x0000001b2f1b7224 */ /* 0x000fe200078e02ff */
[----:B------:R-:W-:Y:S01]  /*8170*/  MOV R49, R67 ;  /* 0x0000004300317202 */ /* 0x000fe20000000f00 */
[----:B------:R-:W-:Y:S01]  /*8180*/  IMAD R21, R51, R50, R21 ;  /* 0x0000003233157224 */ /* 0x000fe200078e0215 */
[----:B------:R-:W-:Y:S01]  /*8190*/  I2IP.S8.S32.SAT R116, R2, R0, R113 ;  /* 0x0000000002747239 */ /* 0x000fe20000001471 */
[----:B------:R-:W-:Y:S01]  /*81a0*/  IMAD R24, R47, R28, RZ ;  /* 0x0000001c2f187224 */ /* 0x000fe200078e02ff */
[----:B------:R-:W-:Y:S01]  /*81b0*/  SHF.R.S32.HI R51, RZ, 0x18, R66 ;  /* 0x00000018ff337819 */ /* 0x000fe20000011442 */
[-C--:B------:R-:W-:Y:S01]  /*81c0*/  IMAD R22, R53, R50.reuse, R22 ;  /* 0x0000003235167224 */ /* 0x080fe200078e0216 */
[----:B------:R-:W-:Y:S01]  /*81d0*/  IADD3 R113, PT, PT, R44, 0x1, RZ ;  /* 0x000000012c717810 */ /* 0x000fe20007ffe0ff */
[-C--:B------:R-:W-:Y:S02]  /*81e0*/  IMAD R27, R58, R50.reuse, R27 ;  /* 0x000000323a1b7224 */ /* 0x080fe400078e021b */
[----:B------:R-:W-:Y:S02]  /*81f0*/  IMAD R25, R47, R29, RZ ;  /* 0x0000001d2f197224 */ /* 0x000fe400078e02ff */
[----:B------:R-:W-:Y:S01]  /*8200*/  IMAD R24, R49, R50, R24 ;  /* 0x0000003231187224 */ /* 0x000fe200078e0218 */
[----:B------:R-:W-:Y:S01]  /*8210*/  SHF.R.S32.HI R49, RZ, 0x18, R65 ;  /* 0x00000018ff317819 */ /* 0x000fe20000011441 */
[----:B------:R-:W-:Y:S01]  /*8220*/  IMAD R26, R47, R30, RZ ;  /* 0x0000001e2f1a7224 */ /* 0x000fe200078e02ff */
[----:B------:R-:W-:Y:S01]  /*8230*/  I2IP.S8.S32.SAT R117, R27, R22, RZ ;  /* 0x000000161b757239 */ /* 0x000fe200000014ff */
[----:B------:R-:W-:Y:S02]  /*8240*/  IMAD.SHL.U32 R61, R63, 0x100, RZ ;  /* 0x000001003f3d7824 */ /* 0x000fe400078e00ff */
[----:B------:R-:W-:Y:S01]  /*8250*/  IMAD R31, R47, R31, RZ ;  /* 0x0000001f2f1f7224 */ /* 0x000fe200078e02ff */
[----:B------:R-:W-:Y:S01]  /*8260*/  I2IP.S8.S32.SAT R117, R21, R20, R117 ;  /* 0x0000001415757239 */ /* 0x000fe20000001475 */
[----:B------:R-:W-:Y:S01]  /*8270*/  IMAD R25, R51, R50, R25 ;  /* 0x0000003233197224 */ /* 0x000fe200078e0219 */
[----:B------:R-:W-:Y:S01]  /*8280*/  MOV R51, R64 ;  /* 0x0000004000337202 */ /* 0x000fe20000000f00 */
[----:B------:R-:W-:Y:S01]  /*8290*/  IMAD R28, R47, R32, RZ ;  /* 0x000000202f1c7224 */ /* 0x000fe200078e02ff */
[----:B------:R-:W-:Y:S01]  /*82a0*/  SHF.R.S32.HI R53, RZ, 0x18, R61 ;  /* 0x00000018ff357819 */ /* 0x000fe2000001143d */
[-C--:B------:R-:W-:Y:S02]  /*82b0*/  IMAD R26, R49, R50.reuse, R26 ;  /* 0x00000032311a7224 */ /* 0x080fe400078e021a */
[----:B------:R-:W-:Y:S02]  /*82c0*/  IMAD R29, R47, R33, RZ ;  /* 0x000000212f1d7224 */ /* 0x000fe400078e02ff */
[-C--:B------:R-:W-:Y:S02]  /*82d0*/  IMAD R31, R59, R50.reuse, R31 ;  /* 0x000000323b1f7224 */ /* 0x080fe400078e021f */
[----:B------:R-:W-:Y:S02]  /*82e0*/  IMAD R28, R51, R50, R28 ;  /* 0x00000032331c7224 */ /* 0x000fe400078e021c */
[----:B------:R-:W-:Y:S01]  /*82f0*/  IMAD R30, R47, R34, RZ ;  /* 0x000000222f1e7224 */ /* 0x000fe200078e02ff */
[----:B------:R-:W-:Y:S01]  /*8300*/  I2IP.S8.S32.SAT R114, R31, R26, RZ ;  /* 0x0000001a1f727239 */ /* 0x000fe200000014ff */
[----:B------:R-:W-:Y:S02]  /*8310*/  IMAD R29, R52, R50, R29 ;  /* 0x00000032341d7224 */ /* 0x000fe400078e021d */
[----:B------:R-:W-:Y:S01]  /*8320*/  IMAD R35, R47, R35, RZ ;  /* 0x000000232f237224 */ /* 0x000fe200078e02ff */
[----:B------:R-:W-:Y:S01]  /*8330*/  I2IP.S8.S32.SAT R118, R25, R24, R114 ;  /* 0x0000001819767239 */ /* 0x000fe20000001472 */
[-C--:B------:R-:W-:Y:S02]  /*8340*/  IMAD R30, R53, R50.reuse, R30 ;  /* 0x00000032351e7224 */ /* 0x080fe400078e021e */
[----:B------:R-:W-:Y:S05]  /*8350*/  IMAD R35, R60, R50, R35 ;  /* 0x000000323c237224 */ /* 0x000fea00078e0223 */
[----:B------:R-:W-:Y:S04]  /*8360*/  I2IP.S8.S32.SAT R115, R35, R30, RZ ;  /* 0x0000001e23737239 */ /* 0x000fe800000014ff */
[----:B------:R-:W-:Y:S05]  /*8370*/  I2IP.S8.S32.SAT R119, R29, R28, R115 ;  /* 0x0000001c1d777239 */ /* 0x000fea0000001473 */
        /* <DEDUP_REMOVED lines=9> */
[----:B------:R-:W-:Y:S02]  /*8410*/  UIADD3 UR8, UP0, UPT, UR52, 0x680, URZ ;  /* 0x0000068034087890 */ /* 0x000fe4000ff1e0ff */
[----:B------:R-:W-:Y:S02]  /*8420*/  UIADD3 UR5, UPT, UPT, UR41, 0x40, URZ ;  /* 0x0000004029057890 */ /* 0x000fe4000fffe0ff */
[----:B------:R-:W-:Y:S02]  /*8430*/  UIADD3 UR4, UPT, UPT, UR49, 0x3400, URZ ;  /* 0x0000340031047890 */ /* 0x000fe4000fffe0ff */
[----:B------:R-:W-:Y:S01]  /*8440*/  UIADD3.X UR9, UPT, UPT, URZ, UR53, URZ, UP0, !UPT ;  /* 0x00000035ff097290 */ /* 0x000fe200087fe4ff */
[----:B------:R-:W-:Y:S01]  /*8450*/  UMOV UR6, UR42 ;  /* 0x0000002a00067c82 */ /* 0x000fe20008000000 */
[----:B------:R-:W-:Y:S07]  /*8460*/  UMOV UR7, UR36 ;  /* 0x0000002400077c82 */ /* 0x000fee0008000000 */
[----:B------:R2:W-:Y:S01]  /*8470*/  UTMASTG.3D [UR4], [UR8] ;  /* 0x00000004080073b5 */ /* 0x0005e20008010000 */
[----:B------:R0:W-:Y:S01]  /*8480*/  UTMACMDFLUSH ;  /* 0x00000000000079b7 */ /* 0x0001e20000000000 */
[----:B--2---:R-:W-:Y:S04]  /*8490*/  DEPBAR.LE SB0, 0x1 ;  /* 0x000080400000791a */ /* 0x004fe80000000000 */
.L_x_134:
[----:B------:R-:W-:Y:S05]  /*84a0*/  BSYNC.RECONVERGENT B0 ;  /* 0x0000000000007941 */ /* 0x000fea0003800200 */
.L_x_133:
[----:B------:R-:W-:Y:S01]  /*84b0*/  BAR.SYNC.DEFER_BLOCKING 0x1, 0x80 ;  /* 0x0042000000007b1d */ /* 0x000fe20000010000 */
[----:B------:R-:W-:Y:S01]  /*84c0*/  ISETP.NE.AND P2, PT, R106, RZ, PT ;  /* 0x000000ff6a00720c */ /* 0x000fe20003f45270 */
[----:B------:R-:W-:Y:S01]  /*84d0*/  IMAD.IADD R20, R43, 0x1, R83 ;  /* 0x000000012b147824 */ /* 0x000fe200078e0253 */
[----:B------:R-:W-:Y:S01]  /*84e0*/  ISETP.NE.AND P0, PT, R107, 0x2, PT ;  /* 0x000000026b00780c */ /* 0x000fe20003f05270 */
[----:B------:R-:W-:Y:S01]  /*84f0*/  IMAD.IADD R21, R45, 0x1, R90 ;  /* 0x000000012d157824 */ /* 0x000fe200078e025a */
[----:B------:R-:W-:Y:S02]  /*8500*/  ISETP.NE.AND P1, PT, R113, 0x4, PT ;  /* 0x000000047100780c */ /* 0x000fe40003f25270 */
[----:B------:R-:W-:Y:S02]  /*8510*/  SEL R0, RZ, 0x1, P0 ;  /* 0x00000001ff007807 */ /* 0x000fe40000000000 */
[----:B------:R-:W-:Y:S02]  /*8520*/  SEL R3, RZ, 0x1, P1 ;  /* 0x00000001ff037807 */ /* 0x000fe40000800000 */
[----:B------:R-:W-:Y:S02]  /*8530*/  LOP3.LUT R101, R101, R0, RZ, 0x3c, !PT ;  /* 0x0000000065657212 */ /* 0x000fe400078e3cff */
[----:B------:R-:W-:Y:S02]  /*8540*/  LOP3.LUT R102, R102, R3, RZ, 0x3c, !PT ;  /* 0x0000000366667212 */ /* 0x000fe400078e3cff */
[----:B------:R-:W-:Y:S02]  /*8550*/  @P2 R2UR UR36, R98 ;  /* 0x00000000622422ca */ /* 0x000fe400000e0000 */
[----:B------:R-:W-:Y:S02]  /*8560*/  SEL R107, R107, RZ, P0 ;  /* 0x000000ff6b6b7207 */ /* 0x000fe40000000000 */
[----:B------:R-:W-:Y:S01]  /*8570*/  SEL R44, R113, RZ, P1 ;  /* 0x000000ff712c7207 */ /* 0x000fe20000800000 */
[----:B------:R-:W-:Y:S10]  /*8580*/  @P2 BRA `(.L_x_135) ;  /* 0xffffffd400d82947 */ /* 0x000ff4000383ffff */
[----:B------:R-:W-:Y:S05]  /*8590*/  EXIT ;  /* 0x000000000000794d */ /* 0x000fea0003800000 */
.L_x_20:
[----:B--2---:R2:W1:Y:S02]  /*85a0*/  SYNCS.PHASECHK.TRANS64.TRYWAIT P0, [R3+URZ+0x2c0], R2 ;  /* 0x0002c002030075a7 */ /* 0x00446400080011ff */
[----:B-1----:R-:W-:Y:S05]  /*85b0*/  @!P0 NANOSLEEP.SYNCS 0x989680 ;  /* 0x009896800000895d */ /* 0x002fea0003900000 */
[----:B------:R-:W1:Y:S02]  /*85c0*/  @!P0 SYNCS.PHASECHK.TRANS64 P0, [R3+URZ+0x2c0], R2 ;  /* 0x0002c002030085a7 */ /* 0x000e6400080010ff */
[----:B-1----:R-:W-:Y:S05]  /*85d0*/  @!P0 BRA `(.L_x_20) ;  /* 0xfffffffc00f08947 */ /* 0x002fea000383ffff */
[----:B------:R-:W-:Y:S05]  /*85e0*/  BRA `(.L_x_136) ;  /* 0xffffff9000e87947 */ /* 0x000fea000383ffff */
.L_x_23:
[----:B-1----:R-:W-:-:S07]  /*85f0*/  MOV R2, UR33 ;  /* 0x0000002100027c02 */ /* 0x002fce0008000f00 */
.L_x_137:
[----:B-1----:R1:W2:Y:S02]  /*8600*/  SYNCS.PHASECHK.TRANS64.TRYWAIT P0, [R2+URZ+0x110], R5 ;  /* 0x00011005020075a7 */ /* 0x0022a400080011ff */
[----:B--2---:R-:W-:Y:S05]  /*8610*/  @!P0 NANOSLEEP.SYNCS 0x989680 ;  /* 0x009896800000895d */ /* 0x004fea0003900000 */
[----:B------:R-:W2:Y:S02]  /*8620*/  @!P0 SYNCS.PHASECHK.TRANS64 P0, [R2+URZ+0x110], R5 ;  /* 0x00011005020085a7 */ /* 0x000ea400080010ff */
[----:B--2---:R-:W-:Y:S05]  /*8630*/  @!P0 BRA `(.L_x_137) ;  /* 0xfffffffc00f08947 */ /* 0x004fea000383ffff */
[----:B------:R-:W-:Y:S05]  /*8640*/  BRA `(.L_x_22) ;  /* 0xffffff9400387947 */ /* 0x000fea000383ffff */
.L_x_29:
[----:B-1----:R-:W-:-:S07]  /*8650*/  MOV R2, UR17 ;  /* 0x0000001100027c02 */ /* 0x002fce0008000f00 */
.L_x_138:
[----:B-1----:R1:W2:Y:S02]  /*8660*/  SYNCS.PHASECHK.TRANS64.TRYWAIT P0, [R2+URZ+0x110], R5 ;  /* 0x00011005020075a7 */ /* 0x0022a400080011ff */
[----:B--2---:R-:W-:Y:S05]  /*8670*/  @!P0 NANOSLEEP.SYNCS 0x989680 ;  /* 0x009896800000895d */ /* 0x004fea0003900000 */
[----:B------:R-:W2:Y:S02]  /*8680*/  @!P0 SYNCS.PHASECHK.TRANS64 P0, [R2+URZ+0x110], R5 ;  /* 0x00011005020085a7 */ /* 0x000ea400080010ff */
[----:B--2---:R-:W-:Y:S05]  /*8690*/  @!P0 BRA `(.L_x_138) ;  /* 0xfffffffc00f08947 */ /* 0x004fea000383ffff */
[----:B------:R-:W-:Y:S05]  /*86a0*/  BRA `(.L_x_28) ;  /* 0xffffff9400e07947 */ /* 0x000fea000383ffff */
.L_x_33:
[----:B-1----:R1:W2:Y:S02]  /*86b0*/  SYNCS.PHASECHK.TRANS64.TRYWAIT P0, [R2+URZ+0x250], R3 ;  /* 0x00025003020075a7 */ /* 0x0022a400080011ff */
[----:B--2---:R-:W-:Y:S05]  /*86c0*/  @!P0 NANOSLEEP.SYNCS 0x989680 ;  /* 0x009896800000895d */ /* 0x004fea0003900000 */
[----:B------:R-:W2:Y:S02]  /*86d0*/  @!P0 SYNCS.PHASECHK.TRANS64 P0, [R2+URZ+0x250], R3 ;  /* 0x00025003020085a7 */ /* 0x000ea400080010ff */
[----:B--2---:R-:W-:Y:S05]  /*86e0*/  @!P0 BRA `(.L_x_33) ;  /* 0xfffffffc00f08947 */ /* 0x004fea000383ffff */
[----:B------:R-:W-:Y:S05]  /*86f0*/  BRA `(.L_x_139) ;  /* 0xffffff9800707947 */ /* 0x000fea000383ffff */
.L_x_37:
[----:B----4-:R-:W-:-:S07]  /*8700*/  MOV R0, UR5 ;  /* 0x0000000500007c02 */ /* 0x010fce0008000f00 */
.L_x_140:
[----:B-1----:R1:W2:Y:S02]  /*8710*/  SYNCS.PHASECHK.TRANS64.TRYWAIT P0, [R0+URZ], R3 ;  /* 0x00000003000075a7 */ /* 0x0022a400080011ff */
[----:B--2---:R-:W-:Y:S05]  /*8720*/  @!P0 NANOSLEEP.SYNCS 0x989680 ;  /* 0x009896800000895d */ /* 0x004fea0003900000 */
[----:B------:R-:W2:Y:S02]  /*8730*/  @!P0 SYNCS.PHASECHK.TRANS64 P0, [R0+URZ], R3 ;  /* 0x00000003000085a7 */ /* 0x000ea400080010ff */
[----:B--2---:R-:W-:Y:S05]  /*8740*/  @!P0 BRA `(.L_x_140) ;  /* 0xfffffffc00f08947 */ /* 0x004fea000383ffff */
[----:B------:R-:W-:Y:S05]  /*8750*/  BRA `(.L_x_141) ;  /* 0xffffff9c00e07947 */ /* 0x000fea000383ffff */
.L_x_38:
[----:B----4-:R-:W-:-:S07]  /*8760*/  MOV R0, UR5 ;  /* 0x0000000500007c02 */ /* 0x010fce0008000f00 */
.L_x_142:
[----:B-1----:R1:W2:Y:S02]  /*8770*/  SYNCS.PHASECHK.TRANS64.TRYWAIT P0, [R0+URZ], R3 ;  /* 0x00000003000075a7 */ /* 0x0022a400080011ff */
[----:B--2---:R-:W-:Y:S05]  /*8780*/  @!P0 NANOSLEEP.SYNCS 0x989680 ;  /* 0x009896800000895d */ /* 0x004fea0003900000 */
[----:B------:R-:W2:Y:S02]  /*8790*/  @!P0 SYNCS.PHASECHK.TRANS64 P0, [R0+URZ], R3 ;  /* 0x00000003000085a7 */ /* 0x000ea400080010ff */
[----:B--2---:R-:W-:Y:S05]  /*87a0*/  @!P0 BRA `(.L_x_142) ;  /* 0xfffffffc00f08947 */ /* 0x004fea000383ffff */
[----:B------:R-:W-:Y:S05]  /*87b0*/  BRA `(.L_x_143) ;  /* 0xffffff9c00ec7947 */ /* 0x000fea000383ffff */
.L_x_39:
[----:B----4-:R-:W-:-:S07]  /*87c0*/  MOV R0, UR5 ;  /* 0x0000000500007c02 */ /* 0x010fce0008000f00 */
.L_x_144:
[----:B-1----:R1:W2:Y:S02]  /*87d0*/  SYNCS.PHASECHK.TRANS64.TRYWAIT P0, [R0+URZ], R3 ;  /* 0x00000003000075a7 */ /* 0x0022a400080011ff */
[----:B--2---:R-:W-:Y:S05]  /*87e0*/  @!P0 NANOSLEEP.SYNCS 0x989680 ;  /* 0x009896800000895d */ /* 0x004fea0003900000 */
[----:B------:R-:W2:Y:S02]  /*87f0*/  @!P0 SYNCS.PHASECHK.TRANS64 P0, [R0+URZ], R3 ;  /* 0x00000003000085a7 */ /* 0x000ea400080010ff */
[----:B--2---:R-:W-:Y:S05]  /*8800*/  @!P0 BRA `(.L_x_144) ;  /* 0xfffffffc00f08947 */ /* 0x004fea000383ffff */
[----:B------:R-:W-:Y:S05]  /*8810*/  BRA `(.L_x_145) ;  /* 0xffffff9c00f87947 */ /* 0x000fea000383ffff */
.L_x_40:
[----:B----4-:R-:W-:-:S07]  /*8820*/  MOV R0, UR5 ;  /* 0x0000000500007c02 */ /* 0x010fce0008000f00 */
.L_x_146:
[----:B-1----:R1:W2:Y:S02]  /*8830*/  SYNCS.PHASECHK.TRANS64.TRYWAIT P0, [R0+URZ], R3 ;  /* 0x00000003000075a7 */ /* 0x0022a400080011ff */
[----:B--2---:R-:W-:Y:S05]  /*8840*/  @!P0 NANOSLEEP.SYNCS 0x989680 ;  /* 0x009896800000895d */ /* 0x004fea0003900000 */
[----:B------:R-:W2:Y:S02]  /*8850*/  @!P0 SYNCS.PHASECHK.TRANS64 P0, [R0+URZ], R3 ;  /* 0x00000003000085a7 */ /* 0x000ea400080010ff */
[----:B--2---:R-:W-:Y:S05]  /*8860*/  @!P0 BRA `(.L_x_146) ;  /* 0xfffffffc00f08947 */ /* 0x004fea000383ffff */
[----:B------:R-:W-:Y:S05]  /*8870*/  BRA `(.L_x_147) ;  /* 0xffffffa000047947 */ /* 0x000fea000383ffff */
.L_x_41:
[----:B----4-:R-:W-:-:S07]  /*8880*/  MOV R0, UR5 ;  /* 0x0000000500007c02 */ /* 0x010fce0008000f00 */
.L_x_148:
[----:B-1----:R1:W2:Y:S02]  /*8890*/  SYNCS.PHASECHK.TRANS64.TRYWAIT P0, [R0+URZ], R3 ;  /* 0x00000003000075a7 */ /* 0x0022a400080011ff */
[----:B--2---:R-:W-:Y:S05]  /*88a0*/  @!P0 NANOSLEEP.SYNCS 0x989680 ;  /* 0x009896800000895d */ /* 0x004fea0003900000 */
[----:B------:R-:W2:Y:S02]  /*88b0*/  @!P0 SYNCS.PHASECHK.TRANS64 P0, [R0+URZ], R3 ;  /* 0x00000003000085a7 */ /* 0x000ea400080010ff */
[----:B--2---:R-:W-:Y:S05]  /*88c0*/  @!P0 BRA `(.L_x_148) ;  /* 0xfffffffc00f08947 */ /* 0x004fea000383ffff */
[----:B------:R-:W-:Y:S05]  /*88d0*/  BRA `(.L_x_149) ;  /* 0xffffffa000107947 */ /* 0x000fea000383ffff */
.L_x_42:
[----:B----4-:R-:W-:-:S07]  /*88e0*/  MOV R0, UR5 ;  /* 0x0000000500007c02 */ /* 0x010fce0008000f00 */
.L_x_150:
[----:B-1----:R1:W2:Y:S02]  /*88f0*/  SYNCS.PHASECHK.TRANS64.TRYWAIT P0, [R0+URZ], R3 ;  /* 0x00000003000075a7 */ /* 0x0022a400080011ff */
[----:B--2---:R-:W-:Y:S05]  /*8900*/  @!P0 NANOSLEEP.SYNCS 0x989680 ;  /* 0x009896800000895d */ /* 0x004fea0003900000 */
[----:B------:R-:W2:Y:S02]  /*8910*/  @!P0 SYNCS.PHASECHK.TRANS64 P0, [R0+URZ], R3 ;  /* 0x00000003000085a7 */ /* 0x000ea400080010ff */
[----:B--2---:R-:W-:Y:S05]  /*8920*/  @!P0 BRA `(.L_x_150) ;  /* 0xfffffffc00f08947 */ /* 0x004fea000383ffff */
[----:B------:R-:W-:Y:S05]  /*8930*/  BRA `(.L_x_151) ;  /* 0xffffffa0001c7947 */ /* 0x000fea000383ffff */
.L_x_43:
[----:B----4-:R-:W-:-:S07]  /*8940*/  MOV R0, UR5 ;  /* 0x0000000500007c02 */ /* 0x010fce0008000f00 */
.L_x_152:
[----:B-1----:R1:W2:Y:S02]  /*8950*/  SYNCS.PHASECHK.TRANS64.TRYWAIT P0, [R0+URZ], R3 ;  /* 0x00000003000075a7 */ /* 0x0022a400080011ff */
[----:B--2---:R-:W-:Y:S05]  /*8960*/  @!P0 NANOSLEEP.SYNCS 0x989680 ;  /* 0x009896800000895d */ /* 0x004fea0003900000 */
[----:B------:R-:W2:Y:S02]  /*8970*/  @!P0 SYNCS.PHASECHK.TRANS64 P0, [R0+URZ], R3 ;  /* 0x00000003000085a7 */ /* 0x000ea400080010ff */
[----:B--2---:R-:W-:Y:S05]  /*8980*/  @!P0 BRA `(.L_x_152) ;  /* 0xfffffffc00f08947 */ /* 0x004fea000383ffff */
[----:B------:R-:W-:Y:S05]  /*8990*/  BRA `(.L_x_153) ;  /* 0xffffffa000287947 */ /* 0x000fea000383ffff */
.L_x_44:
[----:B----4-:R-:W-:-:S07]  /*89a0*/  MOV R0, UR5 ;  /* 0x0000000500007c02 */ /* 0x010fce0008000f00 */
.L_x_154:
[----:B-1----:R1:W2:Y:S02]  /*89b0*/  SYNCS.PHASECHK.TRANS64.TRYWAIT P0, [R0+URZ], R3 ;  /* 0x00000003000075a7 */ /* 0x0022a400080011ff */
[----:B--2---:R-:W-:Y:S05]  /*89c0*/  @!P0 NANOSLEEP.SYNCS 0x989680 ;  /* 0x009896800000895d */ /* 0x004fea0003900000 */
[----:B------:R-:W2:Y:S02]  /*89d0*/  @!P0 SYNCS.PHASECHK.TRANS64 P0, [R0+URZ], R3 ;  /* 0x00000003000085a7 */ /* 0x000ea400080010ff */
[----:B--2---:R-:W-:Y:S05]  /*89e0*/  @!P0 BRA `(.L_x_154) ;  /* 0xfffffffc00f08947 */ /* 0x004fea000383ffff */
[----:B------:R-:W-:Y:S05]  /*89f0*/  BRA `(.L_x_155) ;  /* 0xffffffa000347947 */ /* 0x000fea000383ffff */
.L_x_45:
[----:B----4-:R-:W-:-:S07]  /*8a00*/  MOV R0, UR5 ;  /* 0x0000000500007c02 */ /* 0x010fce0008000f00 */
.L_x_156:
[----:B-1----:R1:W2:Y:S02]  /*8a10*/  SYNCS.PHASECHK.TRANS64.TRYWAIT P0, [R0+URZ], R3 ;  /* 0x00000003000075a7 */ /* 0x0022a400080011ff */
[----:B--2---:R-:W-:Y:S05]  /*8a20*/  @!P0 NANOSLEEP.SYNCS 0x989680 ;  /* 0x009896800000895d */ /* 0x004fea0003900000 */
[----:B------:R-:W2:Y:S02]  /*8a30*/  @!P0 SYNCS.PHASECHK.TRANS64 P0, [R0+URZ], R3 ;  /* 0x00000003000085a7 */ /* 0x000ea400080010ff */
[----:B--2---:R-:W-:Y:S05]  /*8a40*/  @!P0 BRA `(.L_x_156) ;  /* 0xfffffffc00f08947 */ /* 0x004fea000383ffff */
[----:B------:R-:W-:Y:S05]  /*8a50*/  BRA `(.L_x_157) ;  /* 0xffffffa000407947 */ /* 0x000fea000383ffff */
.L_x_46:
[----:B----4-:R-:W-:-:S07]  /*8a60*/  MOV R0, UR5 ;  /* 0x0000000500007c02 */ /* 0x010fce0008000f00 */
.L_x_158:
[----:B-1----:R1:W2:Y:S02]  /*8a70*/  SYNCS.PHASECHK.TRANS64.TRYWAIT P0, [R0+URZ], R3 ;  /* 0x00000003000075a7 */ /* 0x0022a400080011ff */
[----:B--2---:R-:W-:Y:S05]  /*8a80*/  @!P0 NANOSLEEP.SYNCS 0x989680 ;  /* 0x009896800000895d */ /* 0x004fea0003900000 */
[----:B------:R-:W2:Y:S02]  /*8a90*/  @!P0 SYNCS.PHASECHK.TRANS64 P0, [R0+URZ], R3 ;  /* 0x00000003000085a7 */ /* 0x000ea400080010ff */
[----:B--2---:R-:W-:Y:S05]  /*8aa0*/  @!P0 BRA `(.L_x_158) ;  /* 0xfffffffc00f08947 */ /* 0x004fea000383ffff */
[----:B------:R-:W-:Y:S05]  /*8ab0*/  BRA `(.L_x_159) ;  /* 0xffffffa0004c7947 */ /* 0x000fea000383ffff */
.L_x_47:
[----:B----4-:R-:W-:-:S07]  /*8ac0*/  MOV R0, UR5 ;  /* 0x0000000500007c02 */ /* 0x010fce0008000f00 */
.L_x_160:
[----:B-1----:R1:W2:Y:S02]  /*8ad0*/  SYNCS.PHASECHK.TRANS64.TRYWAIT P0, [R0+URZ], R3 ;  /* 0x00000003000075a7 */ /* 0x0022a400080011ff */
[----:B--2---:R-:W-:Y:S05]  /*8ae0*/  @!P0 NANOSLEEP.SYNCS 0x989680 ;  /* 0x009896800000895d */ /* 0x004fea0003900000 */
[----:B------:R-:W2:Y:S02]  /*8af0*/  @!P0 SYNCS.PHASECHK.TRANS64 P0, [R0+URZ], R3 ;  /* 0x00000003000085a7 */ /* 0x000ea400080010ff */
[----:B--2---:R-:W-:Y:S05]  /*8b00*/  @!P0 BRA `(.L_x_160) ;  /* 0xfffffffc00f08947 */ /* 0x004fea000383ffff */
[----:B------:R-:W-:Y:S05]  /*8b10*/  BRA `(.L_x_161) ;  /* 0xffffffa000587947 */ /* 0x000fea000383ffff */
.L_x_48:
[----:B----4-:R-:W-:-:S07]  /*8b20*/  MOV R0, UR5 ;  /* 0x0000000500007c02 */ /* 0x010fce0008000f00 */
.L_x_162:
[----:B-1----:R1:W2:Y:S02]  /*8b30*/  SYNCS.PHASECHK.TRANS64.TRYWAIT P0, [R0+URZ], R3 ;  /* 0x00000003000075a7 */ /* 0x0022a400080011ff */
[----:B--2---:R-:W-:Y:S05]  /*8b40*/  @!P0 NANOSLEEP.SYNCS 0x989680 ;  /* 0x009896800000895d */ /* 0x004fea0003900000 */
[----:B------:R-:W2:Y:S02]  /*8b50*/  @!P0 SYNCS.PHASECHK.TRANS64 P0, [R0+URZ], R3 ;  /* 0x00000003000085a7 */ /* 0x000ea400080010ff */
[----:B--2---:R-:W-:Y:S05]  /*8b60*/  @!P0 BRA `(.L_x_162) ;  /* 0xfffffffc00f08947 */ /* 0x004fea000383ffff */
[----:B------:R-:W-:Y:S05]  /*8b70*/  BRA `(.L_x_163) ;  /* 0xffffffa000647947 */ /* 0x000fea000383ffff */
.L_x_49:
[----:B----4-:R-:W-:-:S07]  /*8b80*/  MOV R0, UR5 ;  /* 0x0000000500007c02 */ /* 0x010fce0008000f00 */
.L_x_164:
[----:B-1----:R1:W2:Y:S02]  /*8b90*/  SYNCS.PHASECHK.TRANS64.TRYWAIT P0, [R0+URZ], R3 ;  /* 0x00000003000075a7 */ /* 0x0022a400080011ff */
[----:B--2---:R-:W-:Y:S05]  /*8ba0*/  @!P0 NANOSLEEP.SYNCS 0x989680 ;  /* 0x009896800000895d */ /* 0x004fea0003900000 */
[----:B------:R-:W2:Y:S02]  /*8bb0*/  @!P0 SYNCS.PHASECHK.TRANS64 P0, [R0+URZ], R3 ;  /* 0x00000003000085a7 */ /* 0x000ea400080010ff */
[----:B--2---:R-:W-:Y:S05]  /*8bc0*/  @!P0 BRA `(.L_x_164) ;  /* 0xfffffffc00f08947 */ /* 0x004fea000383ffff */
[----:B------:R-:W-:Y:S05]  /*8bd0*/  BRA `(.L_x_165) ;  /* 0xffffffa000707947 */ /* 0x000fea000383ffff */
.L_x_50:
[----:B----4-:R-:W-:-:S07]  /*8be0*/  MOV R0, UR5 ;  /* 0x0000000500007c02 */ /* 0x010fce0008000f00 */
.L_x_166:
[----:B-1----:R1:W2:Y:S02]  /*8bf0*/  SYNCS.PHASECHK.TRANS64.TRYWAIT P0, [R0+URZ], R3 ;  /* 0x00000003000075a7 */ /* 0x0022a400080011ff */
[----:B--2---:R-:W-:Y:S05]  /*8c00*/  @!P0 NANOSLEEP.SYNCS 0x989680 ;  /* 0x009896800000895d */ /* 0x004fea0003900000 */
[----:B------:R-:W2:Y:S02]  /*8c10*/  @!P0 SYNCS.PHASECHK.TRANS64 P0, [R0+URZ], R3 ;  /* 0x00000003000085a7 */ /* 0x000ea400080010ff */
[----:B--2---:R-:W-:Y:S05]  /*8c20*/  @!P0 BRA `(.L_x_166) ;  /* 0xfffffffc00f08947 */ /* 0x004fea000383ffff */
[----:B------:R-:W-:Y:S05]  /*8c30*/  BRA `(.L_x_167) ;  /* 0xffffffa0007c7947 */ /* 0x000fea000383ffff */
.L_x_51:
[----:B----4-:R-:W-:-:S07]  /*8c40*/  MOV R0, UR5 ;  /* 0x0000000500007c02 */ /* 0x010fce0008000f00 */
.L_x_168:
[----:B-1----:R1:W2:Y:S02]  /*8c50*/  SYNCS.PHASECHK.TRANS64.TRYWAIT P0, [R0+URZ], R3 ;  /* 0x00000003000075a7 */ /* 0x0022a400080011ff */
[----:B--2---:R-:W-:Y:S05]  /*8c60*/  @!P0 NANOSLEEP.SYNCS 0x989680 ;  /* 0x009896800000895d */ /* 0x004fea0003900000 */
[----:B------:R-:W2:Y:S02]  /*8c70*/  @!P0 SYNCS.PHASECHK.TRANS64 P0, [R0+URZ], R3 ;  /* 0x00000003000085a7 */ /* 0x000ea400080010ff */
[----:B--2---:R-:W-:Y:S05]  /*8c80*/  @!P0 BRA `(.L_x_168) ;  /* 0xfffffffc00f08947 */ /* 0x004fea000383ffff */
[----:B------:R-:W-:Y:S05]  /*8c90*/  BRA `(.L_x_169) ;  /* 0xffffffa000887947 */ /* 0x000fea000383ffff */
.L_x_52:
[----:B----4-:R-:W-:-:S07]  /*8ca0*/  MOV R0, UR5 ;  /* 0x0000000500007c02 */ /* 0x010fce0008000f00 */
.L_x_170:
[----:B-1----:R1:W2:Y:S02]  /*8cb0*/  SYNCS.PHASECHK.TRANS64.TRYWAIT P0, [R0+URZ], R3 ;  /* 0x00000003000075a7 */ /* 0x0022a400080011ff */
[----:B--2---:R-:W-:Y:S05]  /*8cc0*/  @!P0 NANOSLEEP.SYNCS 0x989680 ;  /* 0x009896800000895d */ /* 0x004fea0003900000 */
[----:B------:R-:W2:Y:S02]  /*8cd0*/  @!P0 SYNCS.PHASECHK.TRANS64 P0, [R0+URZ], R3 ;  /* 0x00000003000085a7 */ /* 0x000ea400080010ff */
[----:B--2---:R-:W-:Y:S05]  /*8ce0*/  @!P0 BRA `(.L_x_170) ;  /* 0xfffffffc00f08947 */ /* 0x004fea000383ffff */
[----:B------:R-:W-:Y:S05]  /*8cf0*/  BRA `(.L_x_171) ;  /* 0xffffffa000947947 */ /* 0x000fea000383ffff */
.L_x_53:
[----:B----4-:R-:W-:-:S07]  /*8d00*/  MOV R0, UR5 ;  /* 0x0000000500007c02 */ /* 0x010fce0008000f00 */
.L_x_172:
[----:B-1----:R1:W2:Y:S02]  /*8d10*/  SYNCS.PHASECHK.TRANS64.TRYWAIT P0, [R0+URZ], R3 ;  /* 0x00000003000075a7 */ /* 0x0022a400080011ff */
[----:B--2---:R-:W-:Y:S05]  /*8d20*/  @!P0 NANOSLEEP.SYNCS 0x989680 ;  /* 0x009896800000895d */ /* 0x004fea0003900000 */
[----:B------:R-:W2:Y:S02]  /*8d30*/  @!P0 SYNCS.PHASECHK.TRANS64 P0, [R0+URZ], R3 ;  /* 0x00000003000085a7 */ /* 0x000ea400080010ff */
[----:B--2---:R-:W-:Y:S05]  /*8d40*/  @!P0 BRA `(.L_x_172) ;  /* 0xfffffffc00f08947 */ /* 0x004fea000383ffff */
[----:B------:R-:W-:Y:S05]  /*8d50*/  BRA `(.L_x_173) ;  /* 0xffffffa000a07947 */ /* 0x000fea000383ffff */
.L_x_54:
[----:B----4-:R-:W-:-:S07]  /*8d60*/  MOV R0, UR5 ;  /* 0x0000000500007c02 */ /* 0x010fce0008000f00 */
.L_x_174:
[----:B-1----:R1:W2:Y:S02]  /*8d70*/  SYNCS.PHASECHK.TRANS64.TRYWAIT P0, [R0+URZ], R3 ;  /* 0x00000003000075a7 */ /* 0x0022a400080011ff */
[----:B--2---:R-:W-:Y:S05]  /*8d80*/  @!P0 NANOSLEEP.SYNCS 0x989680 ;  /* 0x009896800000895d */ /* 0x004fea0003900000 */
[----:B------:R-:W2:Y:S02]  /*8d90*/  @!P0 SYNCS.PHASECHK.TRANS64 P0, [R0+URZ], R3 ;  /* 0x00000003000085a7 */ /* 0x000ea400080010ff */
[----:B--2---:R-:W-:Y:S05]  /*8da0*/  @!P0 BRA `(.L_x_174) ;  /* 0xfffffffc00f08947 */ /* 0x004fea000383ffff */
[----:B------:R-:W-:Y:S05]  /*8db0*/  BRA `(.L_x_175) ;  /* 0xffffffa000ac7947 */ /* 0x000fea000383ffff */
.L_x_55:
[----:B----4-:R-:W-:-:S07]  /*8dc0*/  MOV R0, UR5 ;  /* 0x0000000500007c02 */ /* 0x010fce0008000f00 */
.L_x_176:
[----:B-1----:R1:W2:Y:S02]  /*8dd0*/  SYNCS.PHASECHK.TRANS64.TRYWAIT P0, [R0+URZ], R3 ;  /* 0x00000003000075a7 */ /* 0x0022a400080011ff */
[----:B--2---:R-:W-:Y:S05]  /*8de0*/  @!P0 NANOSLEEP.SYNCS 0x989680 ;  /* 0x009896800000895d */ /* 0x004fea0003900000 */
[----:B------:R-:W2:Y:S02]  /*8df0*/  @!P0 SYNCS.PHASECHK.TRANS64 P0, [R0+URZ], R3 ;  /* 0x00000003000085a7 */ /* 0x000ea400080010ff */
[----:B--2---:R-:W-:Y:S05]  /*8e00*/  @!P0 BRA `(.L_x_176) ;  /* 0xfffffffc00f08947 */ /* 0x004fea000383ffff */
[----:B------:R-:W-:Y:S05]  /*8e10*/  BRA `(.L_x_177) ;  /* 0xffffffa000b87947 */ /* 0x000fea000383ffff */
.L_x_56:
[----:B----4-:R-:W-:-:S07]  /*8e20*/  MOV R0, UR5 ;  /* 0x0000000500007c02 */ /* 0x010fce0008000f00 */
.L_x_178:
[----:B-1----:R1:W2:Y:S02]  /*8e30*/  SYNCS.PHASECHK.TRANS64.TRYWAIT P0, [R0+URZ], R3 ;  /* 0x00000003000075a7 */ /* 0x0022a400080011ff */
[----:B--2---:R-:W-:Y:S05]  /*8e40*/  @!P0 NANOSLEEP.SYNCS 0x989680 ;  /* 0x009896800000895d */ /* 0x004fea0003900000 */
[----:B------:R-:W2:Y:S02]  /*8e50*/  @!P0 SYNCS.PHASECHK.TRANS64 P0, [R0+URZ], R3 ;  /* 0x00000003000085a7 */ /* 0x000ea400080010ff */
[----:B--2---:R-:W-:Y:S05]  /*8e60*/  @!P0 BRA `(.L_x_178) ;  /* 0xfffffffc00f08947 */ /* 0x004fea000383ffff */
[----:B------:R-:W-:Y:S05]  /*8e70*/  BRA `(.L_x_179) ;  /* 0xffffffa000c47947 */ /* 0x000fea000383ffff */
.L_x_57:
[----:B----4-:R-:W-:-:S07]  /*8e80*/  MOV R0, UR5 ;  /* 0x0000000500007c02 */ /* 0x010fce0008000f00 */
.L_x_180:
[----:B-1----:R1:W2:Y:S02]  /*8e90*/  SYNCS.PHASECHK.TRANS64.TRYWAIT P0, [R0+URZ], R3 ;  /* 0x00000003000075a7 */ /* 0x0022a400080011ff */
[----:B--2---:R-:W-:Y:S05]  /*8ea0*/  @!P0 NANOSLEEP.SYNCS 0x989680 ;  /* 0x009896800000895d */ /* 0x004fea0003900000 */
[----:B------:R-:W2:Y:S02]  /*8eb0*/  @!P0 SYNCS.PHASECHK.TRANS64 P0, [R0+URZ], R3 ;  /* 0x00000003000085a7 */ /* 0x000ea400080010ff */
[----:B--2---:R-:W-:Y:S05]  /*8ec0*/  @!P0 BRA `(.L_x_180) ;  /* 0xfffffffc00f08947 */ /* 0x004fea000383ffff */
[----:B------:R-:W-:Y:S05]  /*8ed0*/  BRA `(.L_x_181) ;  /* 0xffffffa000d07947 */ /* 0x000fea000383ffff */
.L_x_58:
[----:B----4-:R-:W-:-:S07]  /*8ee0*/  MOV R0, UR5 ;  /* 0x0000000500007c02 */ /* 0x010fce0008000f00 */
.L_x_182:
[----:B-1----:R1:W2:Y:S02]  /*8ef0*/  SYNCS.PHASECHK.TRANS64.TRYWAIT P0, [R0+URZ], R3 ;  /* 0x00000003000075a7 */ /* 0x0022a400080011ff */
[----:B--2---:R-:W-:Y:S05]  /*8f00*/  @!P0 NANOSLEEP.SYNCS 0x989680 ;  /* 0x009896800000895d */ /* 0x004fea0003900000 */
[----:B------:R-:W2:Y:S02]  /*8f10*/  @!P0 SYNCS.PHASECHK.TRANS64 P0, [R0+URZ], R3 ;  /* 0x00000003000085a7 */ /* 0x000ea400080010ff */
[----:B--2---:R-:W-:Y:S05]  /*8f20*/  @!P0 BRA `(.L_x_182) ;  /* 0xfffffffc00f08947 */ /* 0x004fea000383ffff */
[----:B------:R-:W-:Y:S05]  /*8f30*/  BRA `(.L_x_183) ;  /* 0xffffffa000dc7947 */ /* 0x000fea000383ffff */
.L_x_59:
[----:B----4-:R-:W-:-:S07]  /*8f40*/  MOV R0, UR5 ;  /* 0x0000000500007c02 */ /* 0x010fce0008000f00 */
.L_x_184:
[----:B-1----:R1:W2:Y:S02]  /*8f50*/  SYNCS.PHASECHK.TRANS64.TRYWAIT P0, [R0+URZ], R3 ;  /* 0x00000003000075a7 */ /* 0x0022a400080011ff */
[----:B--2---:R-:W-:Y:S05]  /*8f60*/  @!P0 NANOSLEEP.SYNCS 0x989680 ;  /* 0x009896800000895d */ /* 0x004fea0003900000 */
[----:B------:R-:W2:Y:S02]  /*8f70*/  @!P0 SYNCS.PHASECHK.TRANS64 P0, [R0+URZ], R3 ;  /* 0x00000003000085a7 */ /* 0x000ea400080010ff */
[----:B--2---:R-:W-:Y:S05]  /*8f80*/  @!P0 BRA `(.L_x_184) ;  /* 0xfffffffc00f08947 */ /* 0x004fea000383ffff */
[----:B------:R-:W-:Y:S05]  /*8f90*/  BRA `(.L_x_185) ;  /* 0xffffffa000e87947 */ /* 0x000fea000383ffff */
.L_x_60:
[----:B----4-:R-:W-:-:S07]  /*8fa0*/  MOV R0, UR5 ;  /* 0x0000000500007c02 */ /* 0x010fce0008000f00 */
.L_x_186:
[----:B-1----:R1:W2:Y:S02]  /*8fb0*/  SYNCS.PHASECHK.TRANS64.TRYWAIT P0, [R0+URZ], R3 ;  /* 0x00000003000075a7 */ /* 0x0022a400080011ff */
[----:B--2---:R-:W-:Y:S05]  /*8fc0*/  @!P0 NANOSLEEP.SYNCS 0x989680 ;  /* 0x009896800000895d */ /* 0x004fea0003900000 */
[----:B------:R-:W2:Y:S02]  /*8fd0*/  @!P0 SYNCS.PHASECHK.TRANS64 P0, [R0+URZ], R3 ;  /* 0x00000003000085a7 */ /* 0x000ea400080010ff */
[----:B--2---:R-:W-:Y:S05]  /*8fe0*/  @!P0 BRA `(.L_x_186) ;  /* 0xfffffffc00f08947 */ /* 0x004fea000383ffff */
[----:B------:R-:W-:Y:S05]  /*8ff0*/  BRA `(.L_x_187) ;  /* 0xffffffa000f47947 */ /* 0x000fea000383ffff */
.L_x_61:
[----:B----4-:R-:W-:-:S07]  /*9000*/  MOV R0, UR5 ;  /* 0x0000000500007c02 */ /* 0x010fce0008000f00 */
.L_x_188:
[----:B-1----:R1:W2:Y:S02]  /*9010*/  SYNCS.PHASECHK.TRANS64.TRYWAIT P0, [R0+URZ], R3 ;  /* 0x00000003000075a7 */ /* 0x0022a400080011ff */
[----:B--2---:R-:W-:Y:S05]  /*9020*/  @!P0 NANOSLEEP.SYNCS 0x989680 ;  /* 0x009896800000895d */ /* 0x004fea0003900000 */
[----:B------:R-:W2:Y:S02]  /*9030*/  @!P0 SYNCS.PHASECHK.TRANS64 P0, [R0+URZ], R3 ;  /* 0x00000003000085a7 */ /* 0x000ea400080010ff */
[----:B--2---:R-:W-:Y:S05]  /*9040*/  @!P0 BRA `(.L_x_188) ;  /* 0xfffffffc00f08947 */ /* 0x004fea000383ffff */
[----:B------:R-:W-:Y:S05]  /*9050*/  BRA `(.L_x_189) ;  /* 0xffffffa400007947 */ /* 0x000fea000383ffff */
.L_x_62:
[----:B----4-:R-:W-:-:S07]  /*9060*/  MOV R0, UR5 ;  /* 0x0000000500007c02 */ /* 0x010fce0008000f00 */
.L_x_190:
[----:B-1----:R1:W2:Y:S02]  /*9070*/  SYNCS.PHASECHK.TRANS64.TRYWAIT P0, [R0+URZ], R3 ;  /* 0x00000003000075a7 */ /* 0x0022a400080011ff */
[----:B--2---:R-:W-:Y:S05]  /*9080*/  @!P0 NANOSLEEP.SYNCS 0x989680 ;  /* 0x009896800000895d */ /* 0x004fea0003900000 */
[----:B------:R-:W2:Y:S02]  /*9090*/  @!P0 SYNCS.PHASECHK.TRANS64 P0, [R0+URZ], R3 ;  /* 0x00000003000085a7 */ /* 0x000ea400080010ff */
[----:B--2---:R-:W-:Y:S05]  /*90a0*/  @!P0 BRA `(.L_x_190) ;  /* 0xfffffffc00f08947 */ /* 0x004fea000383ffff */
[----:B------:R-:W-:Y:S05]  /*90b0*/  BRA `(.L_x_191) ;  /* 0xffffffa4000c7947 */ /* 0x000fea000383ffff */
.L_x_63:
[----:B----4-:R-:W-:-:S07]  /*90c0*/  MOV R0, UR5 ;  /* 0x0000000500007c02 */ /* 0x010fce0008000f00 */
.L_x_192:
[----:B-1----:R1:W2:Y:S02]  /*90d0*/  SYNCS.PHASECHK.TRANS64.TRYWAIT P0, [R0+URZ], R3 ;  /* 0x00000003000075a7 */ /* 0x0022a400080011ff */
[----:B--2---:R-:W-:Y:S05]  /*90e0*/  @!P0 NANOSLEEP.SYNCS 0x989680 ;  /* 0x009896800000895d */ /* 0x004fea0003900000 */
[----:B------:R-:W2:Y:S02]  /*90f0*/  @!P0 SYNCS.PHASECHK.TRANS64 P0, [R0+URZ], R3 ;  /* 0x00000003000085a7 */ /* 0x000ea400080010ff */
[----:B--2---:R-:W-:Y:S05]  /*9100*/  @!P0 BRA `(.L_x_192) ;  /* 0xfffffffc00f08947 */ /* 0x004fea000383ffff */
[----:B------:R-:W-:Y:S05]  /*9110*/  BRA `(.L_x_193) ;  /* 0xffffffa400187947 */ /* 0x000fea000383ffff */
.L_x_64:
[----:B----4-:R-:W-:-:S07]  /*9120*/  MOV R0, UR5 ;  /* 0x0000000500007c02 */ /* 0x010fce0008000f00 */
.L_x_194:
[----:B-1----:R1:W2:Y:S02]  /*9130*/  SYNCS.PHASECHK.TRANS64.TRYWAIT P0, [R0+URZ], R3 ;  /* 0x00000003000075a7 */ /* 0x0022a400080011ff */
[----:B--2---:R-:W-:Y:S05]  /*9140*/  @!P0 NANOSLEEP.SYNCS 0x989680 ;  /* 0x009896800000895d */ /* 0x004fea0003900000 */
[----:B------:R-:W2:Y:S02]  /*9150*/  @!P0 SYNCS.PHASECHK.TRANS64 P0, [R0+URZ], R3 ;  /* 0x00000003000085a7 */ /* 0x000ea400080010ff */
[----:B--2---:R-:W-:Y:S05]  /*9160*/  @!P0 BRA `(.L_x_194) ;  /* 0xfffffffc00f08947 */ /* 0x004fea000383ffff */
[----:B------:R-:W-:Y:S05]  /*9170*/  BRA `(.L_x_195) ;  /* 0xffffffa400247947 */ /* 0x000fea000383ffff */
.L_x_65:
[----:B----4-:R-:W-:-:S07]  /*9180*/  MOV R0, UR5 ;  /* 0x0000000500007c02 */ /* 0x010fce0008000f00 */
.L_x_196:
[----:B-1----:R1:W2:Y:S02]  /*9190*/  SYNCS.PHASECHK.TRANS64.TRYWAIT P0, [R0+URZ], R3 ;  /* 0x00000003000075a7 */ /* 0x0022a400080011ff */
[----:B--2---:R-:W-:Y:S05]  /*91a0*/  @!P0 NANOSLEEP.SYNCS 0x989680 ;  /* 0x009896800000895d */ /* 0x004fea0003900000 */
[----:B------:R-:W2:Y:S02]  /*91b0*/  @!P0 SYNCS.PHASECHK.TRANS64 P0, [R0+URZ], R3 ;  /* 0x00000003000085a7 */ /* 0x000ea400080010ff */
[----:B--2---:R-:W-:Y:S05]  /*91c0*/  @!P0 BRA `(.L_x_196) ;  /* 0xfffffffc00f08947 */ /* 0x004fea000383ffff */
[----:B------:R-:W-:Y:S05]  /*91d0*/  BRA `(.L_x_197) ;  /* 0xffffffa400307947 */ /* 0x000fea000383ffff */
.L_x_66:
[----:B----4-:R-:W-:-:S07]  /*91e0*/  MOV R0, UR5 ;  /* 0x0000000500007c02 */ /* 0x010fce0008000f00 */
.L_x_198:
[----:B-1----:R1:W2:Y:S02]  /*91f0*/  SYNCS.PHASECHK.TRANS64.TRYWAIT P0, [R0+URZ], R3 ;  /* 0x00000003000075a7 */ /* 0x0022a400080011ff */
[----:B--2---:R-:W-:Y:S05]  /*9200*/  @!P0 NANOSLEEP.SYNCS 0x989680 ;  /* 0x009896800000895d */ /* 0x004fea0003900000 */
[----:B------:R-:W2:Y:S02]  /*9210*/  @!P0 SYNCS.PHASECHK.TRANS64 P0, [R0+URZ], R3 ;  /* 0x00000003000085a7 */ /* 0x000ea400080010ff */
[----:B--2---:R-:W-:Y:S05]  /*9220*/  @!P0 BRA `(.L_x_198) ;  /* 0xfffffffc00f08947 */ /* 0x004fea000383ffff */
[----:B------:R-:W-:Y:S05]  /*9230*/  BRA `(.L_x_199) ;  /* 0xffffffa4003c7947 */ /* 0x000fea000383ffff */
.L_x_67:
[----:B----4-:R-:W-:-:S07]  /*9240*/  MOV R0, UR5 ;  /* 0x0000000500007c02 */ /* 0x010fce0008000f00 */
.L_x_200:
[----:B-1----:R1:W2:Y:S02]  /*9250*/  SYNCS.PHASECHK.TRANS64.TRYWAIT P0, [R0+URZ], R3 ;  /* 0x00000003000075a7 */ /* 0x0022a400080011ff */
[----:B--2---:R-:W-:Y:S05]  /*9260*/  @!P0 NANOSLEEP.SYNCS 0x989680 ;  /* 0x009896800000895d */ /* 0x004fea0003900000 */
[----:B------:R-:W2:Y:S02]  /*9270*/  @!P0 SYNCS.PHASECHK.TRANS64 P0, [R0+URZ], R3 ;  /* 0x00000003000085a7 */ /* 0x000ea400080010ff */
[----:B--2---:R-:W-:Y:S05]  /*9280*/  @!P0 BRA `(.L_x_200) ;  /* 0xfffffffc00f08947 */ /* 0x004fea000383ffff */
[----:B------:R-:W-:Y:S05]  /*9290*/  BRA `(.L_x_201) ;  /* 0xffffffa400487947 */ /* 0x000fea000383ffff */
.L_x_68:
[----:B----4-:R-:W-:-:S07]  /*92a0*/  MOV R0, UR5 ;  /* 0x0000000500007c02 */ /* 0x010fce0008000f00 */
.L_x_202:
[----:B-1----:R1:W2:Y:S02]  /*92b0*/  SYNCS.PHASECHK.TRANS64.TRYWAIT P0, [R0+URZ], R3 ;  /* 0x00000003000075a7 */ /* 0x0022a400080011ff */
[----:B--2---:R-:W-:Y:S05]  /*92c0*/  @!P0 NANOSLEEP.SYNCS 0x989680 ;  /* 0x009896800000895d */ /* 0x004fea0003900000 */
[----:B------:R-:W2:Y:S02]  /*92d0*/  @!P0 SYNCS.PHASECHK.TRANS64 P0, [R0+URZ], R3 ;  /* 0x00000003000085a7 */ /* 0x000ea400080010ff */
[----:B--2---:R-:W-:Y:S05]  /*92e0*/  @!P0 BRA `(.L_x_202) ;  /* 0xfffffffc00f08947 */ /* 0x004fea000383ffff */
[----:B------:R-:W-:Y:S05]  /*92f0*/  BRA `(.L_x_203) ;  /* 0xffffffa400547947 */ /* 0x000fea000383ffff */
.L_x_69:
[----:B----4-:R-:W-:-:S07]  /*9300*/  MOV R0, UR5 ;  /* 0x0000000500007c02 */ /* 0x010fce0008000f00 */
.L_x_204:
[----:B-1----:R1:W2:Y:S02]  /*9310*/  SYNCS.PHASECHK.TRANS64.TRYWAIT P0, [R0+URZ], R3 ;  /* 0x00000003000075a7 */ /* 0x0022a400080011ff */
[----:B--2---:R-:W-:Y:S05]  /*9320*/  @!P0 NANOSLEEP.SYNCS 0x989680 ;  /* 0x009896800000895d */ /* 0x004fea0003900000 */
[----:B------:R-:W2:Y:S02]  /*9330*/  @!P0 SYNCS.PHASECHK.TRANS64 P0, [R0+URZ], R3 ;  /* 0x00000003000085a7 */ /* 0x000ea400080010ff */
[----:B--2---:R-:W-:Y:S05]  /*9340*/  @!P0 BRA `(.L_x_204) ;  /* 0xfffffffc00f08947 */ /* 0x004fea000383ffff */
[----:B------:R-:W-:Y:S05]  /*9350*/  BRA `(.L_x_205) ;  /* 0xffffffa400607947 */ /* 0x000fea000383ffff */
.L_x_72:
[----:B-1----:R1:W2:Y:S02]  /*9360*/  SYNCS.PHASECHK.TRANS64.TRYWAIT P0, [R0+URZ+0x2b0], R5 ;  /* 0x0002b005000075a7 */ /* 0x0022a400080011ff */
[----:B--2---:R-:W-:Y:S05]  /*9370*/  @!P0 NANOSLEEP.SYNCS 0x989680 ;  /* 0x009896800000895d */ /* 0x004fea0003900000 */
[----:B------:R-:W2:Y:S02]  /*9380*/  @!P0 SYNCS.PHASECHK.TRANS64 P0, [R0+URZ+0x2b0], R5 ;  /* 0x0002b005000085a7 */ /* 0x000ea400080010ff */
[----:B--2---:R-:W-:Y:S05]  /*9390*/  @!P0 BRA `(.L_x_72) ;  /* 0xfffffffc00f08947 */ /* 0x004fea000383ffff */
[----:B------:R-:W-:Y:S05]  /*93a0*/  BRA `(.L_x_206) ;  /* 0xffffffa400bc7947 */ /* 0x000fea000383ffff */
.L_x_73:
[----:B------:R-:W-:-:S07]  /*93b0*/  MOV R0, UR5 ;  /* 0x0000000500007c02 */ /* 0x000fce0008000f00 */
.L_x_207:
[----:B-1----:R1:W2:Y:S02]  /*93c0*/  SYNCS.PHASECHK.TRANS64.TRYWAIT P0, [R0+URZ+0x260], R5 ;  /* 0x00026005000075a7 */ /* 0x0022a400080011ff */
[----:B--2---:R-:W-:Y:S05]  /*93d0*/  @!P0 NANOSLEEP.SYNCS 0x989680 ;  /* 0x009896800000895d */ /* 0x004fea0003900000 */
[----:B------:R-:W2:Y:S02]  /*93e0*/  @!P0 SYNCS.PHASECHK.TRANS64 P0, [R0+URZ+0x260], R5 ;  /* 0x00026005000085a7 */ /* 0x000ea400080010ff */
[----:B--2---:R-:W-:Y:S05]  /*93f0*/  @!P0 BRA `(.L_x_207) ;  /* 0xfffffffc00f08947 */ /* 0x004fea000383ffff */
[----:B------:R-:W-:Y:S05]  /*9400*/  BRA `(.L_x_208) ;  /* 0xffffffa400cc7947 */ /* 0x000fea000383ffff */
.L_x_74:
[----:B-1----:R1:W2:Y:S02]  /*9410*/  SYNCS.PHASECHK.TRANS64.TRYWAIT P1, [R0+URZ+0x250], R5 ;  /* 0x00025005000075a7 */ /* 0x0022a400080211ff */
[----:B--2---:R-:W-:Y:S05]  /*9420*/  @!P1 NANOSLEEP.SYNCS 0x989680 ;  /* 0x009896800000995d */ /* 0x004fea0003900000 */
[----:B------:R-:W2:Y:S02]  /*9430*/  @!P1 SYNCS.PHASECHK.TRANS64 P1, [R0+URZ+0x250], R5 ;  /* 0x00025005000095a7 */ /* 0x000ea400080210ff */
[----:B--2---:R-:W-:Y:S05]  /*9440*/  @!P1 BRA `(.L_x_74) ;  /* 0xfffffffc00f09947 */ /* 0x004fea000383ffff */
[----:B------:R-:W-:Y:S05]  /*9450*/  BRA `(.L_x_209) ;  /* 0xffffffa400fc7947 */ /* 0x000fea000383ffff */
.L_x_77:
[----:B------:R-:W-:-:S07]  /*9460*/  MOV R0, UR5 ;  /* 0x0000000500007c02 */ /* 0x000fce0008000f00 */
.L_x_210:
[----:B-1----:R1:W2:Y:S02]  /*9470*/  SYNCS.PHASECHK.TRANS64.TRYWAIT P0, [R0+URZ+0x260], R3 ;  /* 0x00026003000075a7 */ /* 0x0022a400080011ff */
[----:B--2---:R-:W-:Y:S05]  /*9480*/  @!P0 NANOSLEEP.SYNCS 0x989680 ;  /* 0x009896800000895d */ /* 0x004fea0003900000 */
[----:B------:R-:W2:Y:S02]  /*9490*/  @!P0 SYNCS.PHASECHK.TRANS64 P0, [R0+URZ+0x260], R3 ;  /* 0x00026003000085a7 */ /* 0x000ea400080010ff */
[----:B--2---:R-:W-:Y:S05]  /*94a0*/  @!P0 BRA `(.L_x_210) ;  /* 0xfffffffc00f08947 */ /* 0x004fea000383ffff */
[----:B------:R-:W-:Y:S05]  /*94b0*/  BRA `(.L_x_76) ;  /* 0xffffffa800507947 */ /* 0x000fea000383ffff */
.L_x_84:
[----:B-1----:R1:W2:Y:S02]  /*94c0*/  SYNCS.PHASECHK.TRANS64.TRYWAIT P1, [R0+URZ+0x250], R5 ;  /* 0x00025005000075a7 */ /* 0x0022a400080211ff */
[----:B--2---:R-:W-:Y:S05]  /*94d0*/  @!P1 NANOSLEEP.SYNCS 0x989680 ;  /* 0x009896800000995d */ /* 0x004fea0003900000 */
[----:B------:R-:W2:Y:S02]  /*94e0*/  @!P1 SYNCS.PHASECHK.TRANS64 P1, [R0+URZ+0x250], R5 ;  /* 0x00025005000095a7 */ /* 0x000ea400080210ff */
[----:B--2---:R-:W-:Y:S05]  /*94f0*/  @!P1 BRA `(.L_x_84) ;  /* 0xfffffffc00f09947 */ /* 0x004fea000383ffff */
[----:B------:R-:W-:Y:S05]  /*9500*/  BRA `(.L_x_211) ;  /* 0xffffffac00a87947 */ /* 0x000fea000383ffff */
.L_x_85:
[----:B------:R-:W-:-:S07]  /*9510*/  MOV R3, UR9 ;  /* 0x0000000900037c02 */ /* 0x000fce0008000f00 */
.L_x_212:
[----:B-1----:R1:W2:Y:S02]  /*9520*/  SYNCS.PHASECHK.TRANS64.TRYWAIT P0, [R3+URZ+0x290], R0 ;  /* 0x00029000030075a7 */ /* 0x0022a400080011ff */
[----:B--2---:R-:W-:Y:S05]  /*9530*/  @!P0 NANOSLEEP.SYNCS 0x989680 ;  /* 0x009896800000895d */ /* 0x004fea0003900000 */
[----:B------:R-:W2:Y:S02]  /*9540*/  @!P0 SYNCS.PHASECHK.TRANS64 P0, [R3+URZ+0x290], R0 ;  /* 0x00029000030085a7 */ /* 0x000ea400080010ff */
[----:B--2---:R-:W-:Y:S05]  /*9550*/  @!P0 BRA `(.L_x_212) ;  /* 0xfffffffc00f08947 */ /* 0x004fea000383ffff */
[----:B------:R-:W-:Y:S05]  /*9560*/  BRA `(.L_x_213) ;  /* 0xffffffac00dc7947 */ /* 0x000fea000383ffff */
.L_x_88:
[----:B------:R-:W-:Y:S07]  /*9570*/  MOV R0, UR7 ;  /* 0x0000000700007c02 */ /* 0x000fee0008000f00 */
.L_x_214:
[----:B-1----:R1:W2:Y:S02]  /*9580*/  SYNCS.PHASECHK.TRANS64.TRYWAIT P0, [R0+URZ], R3 ;  /* 0x00000003000075a7 */ /* 0x0022a400080011ff */
[----:B--2---:R-:W-:Y:S05]  /*9590*/  @!P0 NANOSLEEP.SYNCS 0x989680 ;  /* 0x009896800000895d */ /* 0x004fea0003900000 */
[----:B------:R-:W2:Y:S02]  /*95a0*/  @!P0 SYNCS.PHASECHK.TRANS64 P0, [R0+URZ], R3 ;  /* 0x00000003000085a7 */ /* 0x000ea400080010ff */
[----:B--2---:R-:W-:Y:S05]  /*95b0*/  @!P0 BRA `(.L_x_214) ;  /* 0xfffffffc00f08947 */ /* 0x004fea000383ffff */
[----:B------:R-:W-:Y:S05]  /*95c0*/  BRA `(.L_x_87) ;  /* 0xffffffb000147947 */ /* 0x000fea000383ffff */
.L_x_91:
[----:B------:R-:W-:-:S07]  /*95d0*/  MOV R0, UR5 ;  /* 0x0000000500007c02 */ /* 0x000fce0008000f00 */
.L_x_215:
[----:B--2---:R2:W3:Y:S02]  /*95e0*/  SYNCS.PHASECHK.TRANS64.TRYWAIT P0, [R0+URZ], R3 ;  /* 0x00000003000075a7 */ /* 0x0044e400080011ff */
[----:B---3--:R-:W-:Y:S05]  /*95f0*/  @!P0 NANOSLEEP.SYNCS 0x989680 ;  /* 0x009896800000895d */ /* 0x008fea0003900000 */
[----:B------:R-:W3:Y:S02]  /*9600*/  @!P0 SYNCS.PHASECHK.TRANS64 P0, [R0+URZ], R3 ;  /* 0x00000003000085a7 */ /* 0x000ee400080010ff */
[----:B---3--:R-:W-:Y:S05]  /*9610*/  @!P0 BRA `(.L_x_215) ;  /* 0xfffffffc00f08947 */ /* 0x008fea000383ffff */
[----:B------:R-:W-:Y:S05]  /*9620*/  BRA `(.L_x_216) ;  /* 0xffffffb000b47947 */ /* 0x000fea000383ffff */
.L_x_92:
[----:B------:R-:W-:-:S07]  /*9630*/  MOV R0, UR5 ;  /* 0x0000000500007c02 */ /* 0x000fce0008000f00 */
.L_x_217:
[----:B--2---:R2:W3:Y:S02]  /*9640*/  SYNCS.PHASECHK.TRANS64.TRYWAIT P0, [R0+URZ], R3 ;  /* 0x00000003000075a7 */ /* 0x0044e400080011ff */
[----:B---3--:R-:W-:Y:S05]  /*9650*/  @!P0 NANOSLEEP.SYNCS 0x989680 ;  /* 0x009896800000895d */ /* 0x008fea0003900000 */
[----:B------:R-:W3:Y:S02]  /*9660*/  @!P0 SYNCS.PHASECHK.TRANS64 P0, [R0+URZ], R3 ;  /* 0x00000003000085a7 */ /* 0x000ee400080010ff */
[----:B---3--:R-:W-:Y:S05]  /*9670*/  @!P0 BRA `(.L_x_217) ;  /* 0xfffffffc00f08947 */ /* 0x008fea000383ffff */
[----:B------:R-:W-:Y:S05]  /*9680*/  BRA `(.L_x_218) ;  /* 0xffffffb000c07947 */ /* 0x000fea000383ffff */
.L_x_93:
[----:B------:R-:W-:-:S07]  /*9690*/  MOV R0, UR5 ;  /* 0x0000000500007c02 */ /* 0x000fce0008000f00 */
.L_x_219:
[----:B--2---:R2:W3:Y:S02]  /*96a0*/  SYNCS.PHASECHK.TRANS64.TRYWAIT P0, [R0+URZ], R3 ;  /* 0x00000003000075a7 */ /* 0x0044e400080011ff */
[----:B---3--:R-:W-:Y:S05]  /*96b0*/  @!P0 NANOSLEEP.SYNCS 0x989680 ;  /* 0x009896800000895d */ /* 0x008fea0003900000 */
[----:B------:R-:W3:Y:S02]  /*96c0*/  @!P0 SYNCS.PHASECHK.TRANS64 P0, [R0+URZ], R3 ;  /* 0x00000003000085a7 */ /* 0x000ee400080010ff */
[----:B---3--:R-:W-:Y:S05]  /*96d0*/  @!P0 BRA `(.L_x_219) ;  /* 0xfffffffc00f08947 */ /* 0x008fea000383ffff */
[----:B------:R-:W-:Y:S05]  /*96e0*/  BRA `(.L_x_220) ;  /* 0xffffffb000cc7947 */ /* 0x000fea000383ffff */
.L_x_94:
[----:B------:R-:W-:-:S07]  /*96f0*/  MOV R0, UR7 ;  /* 0x0000000700007c02 */ /* 0x000fce0008000f00 */
.L_x_221:
[----:B--2---:R2:W3:Y:S02]  /*9700*/  SYNCS.PHASECHK.TRANS64.TRYWAIT P0, [R0+URZ], R3 ;  /* 0x00000003000075a7 */ /* 0x0044e400080011ff */
[----:B---3--:R-:W-:Y:S05]  /*9710*/  @!P0 NANOSLEEP.SYNCS 0x989680 ;  /* 0x009896800000895d */ /* 0x008fea0003900000 */
[----:B------:R-:W3:Y:S02]  /*9720*/  @!P0 SYNCS.PHASECHK.TRANS64 P0, [R0+URZ], R3 ;  /* 0x00000003000085a7 */ /* 0x000ee400080010ff */
[----:B---3--:R-:W-:Y:S05]  /*9730*/  @!P0 BRA `(.L_x_221) ;  /* 0xfffffffc00f08947 */ /* 0x008fea000383ffff */
[----:B------:R-:W-:Y:S05]  /*9740*/  BRA `(.L_x_222) ;  /* 0xffffffb000d87947 */ /* 0x000fea000383ffff */
.L_x_99:
[----:B--2---:R2:W3:Y:S02]  /*9750*/  SYNCS.PHASECHK.TRANS64.TRYWAIT P0, [R0+URZ+0x250], R3 ;  /* 0x00025003000075a7 */ /* 0x0044e400080011ff */
[----:B---3--:R-:W-:Y:S05]  /*9760*/  @!P0 NANOSLEEP.SYNCS 0x989680 ;  /* 0x009896800000895d */ /* 0x008fea0003900000 */
[----:B------:R-:W3:Y:S02]  /*9770*/  @!P0 SYNCS.PHASECHK.TRANS64 P0, [R0+URZ+0x250], R3 ;  /* 0x00025003000085a7 */ /* 0x000ee400080010ff */
[----:B---3--:R-:W-:Y:S05]  /*9780*/  @!P0 BRA `(.L_x_99) ;  /* 0xfffffffc00f08947 */ /* 0x008fea000383ffff */
[----:B------:R-:W-:Y:S05]  /*9790*/  BRA `(.L_x_223) ;  /* 0xffffffb400dc7947 */ /* 0x000fea000383ffff */
.L_x_102:
[----:B------:R-:W-:Y:S07]  /*97a0*/  MOV R0, UR7 ;  /* 0x0000000700007c02 */ /* 0x000fee0008000f00 */
.L_x_224:
[----:B--2---:R2:W3:Y:S02]  /*97b0*/  SYNCS.PHASECHK.TRANS64.TRYWAIT P0, [R0+URZ+0x248], R3 ;  /* 0x00024803000075a7 */ /* 0x0044e400080011ff */
[----:B---3--:R-:W-:Y:S05]  /*97c0*/  @!P0 NANOSLEEP.SYNCS 0x989680 ;  /* 0x009896800000895d */ /* 0x008fea0003900000 */
[----:B------:R-:W3:Y:S02]  /*97d0*/  @!P0 SYNCS.PHASECHK.TRANS64 P0, [R0+URZ+0x248], R3 ;  /* 0x00024803000085a7 */ /* 0x000ee400080010ff */
[----:B---3--:R-:W-:Y:S05]  /*97e0*/  @!P0 BRA `(.L_x_224) ;  /* 0xfffffffc00f08947 */ /* 0x008fea000383ffff */
[----:B------:R-:W-:Y:S05]  /*97f0*/  BRA `(.L_x_101) ;  /* 0xffffffb800bc7947 */ /* 0x000fea000383ffff */
.L_x_105:
[----:B--2---:R-:W-:Y:S07]  /*9800*/  MOV R3, UR7 ;  /* 0x0000000700037c02 */ /* 0x004fee0008000f00 */
.L_x_225:
[----:B-1----:R1:W2:Y:S02]  /*9810*/  SYNCS.PHASECHK.TRANS64.TRYWAIT P0, [R3+URZ+0x230], R12 ;  /* 0x0002300c030075a7 */ /* 0x0022a400080011ff */
[----:B--2---:R-:W-:Y:S05]  /*9820*/  @!P0 NANOSLEEP.SYNCS 0x989680 ;  /* 0x009896800000895d */ /* 0x004fea0003900000 */
[----:B------:R-:W2:Y:S02]  /*9830*/  @!P0 SYNCS.PHASECHK.TRANS64 P0, [R3+URZ+0x230], R12 ;  /* 0x0002300c030085a7 */ /* 0x000ea400080010ff */
[----:B--2---:R-:W-:Y:S05]  /*9840*/  @!P0 BRA `(.L_x_225) ;  /* 0xfffffffc00f08947 */ /* 0x004fea000383ffff */
[----:B------:R-:W-:Y:S05]  /*9850*/  BRA `(.L_x_226) ;  /* 0xffffffbc00347947 */ /* 0x000fea000383ffff */
.L_x_106:
[----:B------:R-:W-:Y:S07]  /*9860*/  MOV R3, UR7 ;  /* 0x0000000700037c02 */ /* 0x000fee0008000f00 */
.L_x_227:
[----:B-1----:R1:W2:Y:S02]  /*9870*/  SYNCS.PHASECHK.TRANS64.TRYWAIT P0, [R3+URZ+0x238], R12 ;  /* 0x0002380c030075a7 */ /* 0x0022a400080011ff */
[----:B--2---:R-:W-:Y:S05]  /*9880*/  @!P0 NANOSLEEP.SYNCS 0x989680 ;  /* 0x009896800000895d */ /* 0x004fea0003900000 */
[----:B------:R-:W2:Y:S02]  /*9890*/  @!P0 SYNCS.PHASECHK.TRANS64 P0, [R3+URZ+0x238], R12 ;  /* 0x0002380c030085a7 */ /* 0x000ea400080010ff */
[----:B--2---:R-:W-:Y:S05]  /*98a0*/  @!P0 BRA `(.L_x_227) ;  /* 0xfffffffc00f08947 */ /* 0x004fea000383ffff */
[----:B------:R-:W-:Y:S05]  /*98b0*/  BRA `(.L_x_228) ;  /* 0xffffffbc00b47947 */ /* 0x000fea000383ffff */
.L_x_108:
[----:B------:R-:W-:-:S07]  /*98c0*/  MOV R0, UR7 ;  /* 0x0000000700007c02 */ /* 0x000fce0008000f00 */
.L_x_229:
[----:B-1----:R1:W3:Y:S02]  /*98d0*/  SYNCS.PHASECHK.TRANS64.TRYWAIT P0, [R0+URZ+0x230], R3 ;  /* 0x00023003000075a7 */ /* 0x0022e400080011ff */
[----:B---3--:R-:W-:Y:S05]  /*98e0*/  @!P0 NANOSLEEP.SYNCS 0x989680 ;  /* 0x009896800000895d */ /* 0x008fea0003900000 */
[----:B------:R-:W3:Y:S02]  /*98f0*/  @!P0 SYNCS.PHASECHK.TRANS64 P0, [R0+URZ+0x230], R3 ;  /* 0x00023003000085a7 */ /* 0x000ee400080010ff */
[----:B---3--:R-:W-:Y:S05]  /*9900*/  @!P0 BRA `(.L_x_229) ;  /* 0xfffffffc00f08947 */ /* 0x008fea000383ffff */
[----:B------:R-:W-:Y:S05]  /*9910*/  BRA `(.L_x_230) ;  /* 0xffffffc000247947 */ /* 0x000fea000383ffff */
.L_x_110:
[----:B--2---:R2:W4:Y:S02]  /*9920*/  SYNCS.PHASECHK.TRANS64.TRYWAIT P0, [R0+URZ+0x250], R3 ;  /* 0x00025003000075a7 */ /* 0x00452400080011ff */
[----:B----4-:R-:W-:Y:S05]  /*9930*/  @!P0 NANOSLEEP.SYNCS 0x989680 ;  /* 0x009896800000895d */ /* 0x010fea0003900000 */
[----:B------:R-:W4:Y:S02]  /*9940*/  @!P0 SYNCS.PHASECHK.TRANS64 P0, [R0+URZ+0x250], R3 ;  /* 0x00025003000085a7 */ /* 0x000f2400080010ff */
[----:B----4-:R-:W-:Y:S05]  /*9950*/  @!P0 BRA `(.L_x_110) ;  /* 0xfffffffc00f08947 */ /* 0x010fea000383ffff */
[----:B------:R-:W-:Y:S05]  /*9960*/  BRA `(.L_x_231) ;  /* 0xffffffc000f47947 */ /* 0x000fea000383ffff */
.L_x_121:
[----:B-1----:R1:W3:Y:S02]  /*9970*/  SYNCS.PHASECHK.TRANS64.TRYWAIT P1, [R0+URZ+0x220], R3 ;  /* 0x00022003000075a7 */ /* 0x0022e400080211ff */
[----:B---3--:R-:W-:Y:S05]  /*9980*/  @!P1 NANOSLEEP.SYNCS 0x989680 ;  /* 0x009896800000995d */ /* 0x008fea0003900000 */
[----:B------:R-:W3:Y:S02]  /*9990*/  @!P1 SYNCS.PHASECHK.TRANS64 P1, [R0+URZ+0x220], R3 ;  /* 0x00022003000095a7 */ /* 0x000ee400080210ff */
[----:B---3--:R-:W-:Y:S05]  /*99a0*/  @!P1 BRA `(.L_x_121) ;  /* 0xfffffffc00f09947 */ /* 0x008fea000383ffff */
[----:B------:R-:W-:Y:S05]  /*99b0*/  BRA `(.L_x_120) ;  /* 0xffffffd0000c7947 */ /* 0x000fea000383ffff */
.L_x_123:
[----:B---3--:R3:W4:Y:S02]  /*99c0*/  SYNCS.PHASECHK.TRANS64.TRYWAIT P0, [R108+URZ+0x270], R7 ;  /* 0x000270076c0075a7 */ /* 0x00872400080011ff */
[----:B----4-:R-:W-:Y:S05]  /*99d0*/  @!P0 NANOSLEEP.SYNCS 0x989680 ;  /* 0x009896800000895d */ /* 0x010fea0003900000 */
[----:B------:R-:W4:Y:S02]  /*99e0*/  @!P0 SYNCS.PHASECHK.TRANS64 P0, [R108+URZ+0x270], R7 ;  /* 0x000270076c0085a7 */ /* 0x000f2400080010ff */
[----:B----4-:R-:W-:Y:S05]  /*99f0*/  @!P0 BRA `(.L_x_123) ;  /* 0xfffffffc00f08947 */ /* 0x010fea000383ffff */
[----:B------:R-:W-:Y:S05]  /*9a00*/  BRA `(.L_x_122) ;  /* 0xffffffd000607947 */ /* 0x000fea000383ffff */
.L_x_131:
[----:B--2---:R2:W3:Y:S02]  /*9a10*/  SYNCS.PHASECHK.TRANS64.TRYWAIT P0, [R75+URZ+0x220], R0 ;  /* 0x000220004b0075a7 */ /* 0x0044e400080011ff */
[----:B---3--:R-:W-:Y:S05]  /*9a20*/  @!P0 NANOSLEEP.SYNCS 0x989680 ;  /* 0x009896800000895d */ /* 0x008fea0003900000 */
[----:B------:R-:W3:Y:S02]  /*9a30*/  @!P0 SYNCS.PHASECHK.TRANS64 P0, [R75+URZ+0x220], R0 ;  /* 0x000220004b0085a7 */ /* 0x000ee400080010ff */
[----:B---3--:R-:W-:Y:S05]  /*9a40*/  @!P0 BRA `(.L_x_131) ;  /* 0xfffffffc00f08947 */ /* 0x008fea000383ffff */
[----:B------:R-:W-:Y:S05]  /*9a50*/  BRA `(.L_x_130) ;  /* 0xffffffdc00547947 */ /* 0x000fea000383ffff */
        .weak           $__internal_0_$__cuda_sm10x_tcgen05_guardrail_trap_col_being_dealloced_not_returned_by_alloc
        .type           $__internal_0_$__cuda_sm10x_tcgen05_guardrail_trap_col_being_dealloced_not_returned_by_alloc,@function
        .size           $__internal_0_$__cuda_sm10x_tcgen05_guardrail_trap_col_being_dealloced_not_returned_by_alloc,($__internal_1_$__cuda_sm10x_tcgen05_guardrail_trap_phase_invalid_during_alloc - $__internal_0_$__cuda_sm10x_tcgen05_guardrail_trap_col_being_dealloced_not_returned_by_alloc)
$__internal_0_$__cuda_sm10x_tcgen05_guardrail_trap_col_being_dealloced_not_returned_by_alloc:
[----:B------:R-:W-:Y:S05]  /*9a60*/  BPT.TRAP 0x1 ;  /* 0x000000040000795c */ /* 0x000fea0000300000 */
[----:B------:R-:W-:-:S04]  /*9a70*/  HFMA2 R3, -RZ, RZ, 0, 0 ;  /* 0x00000000ff037431 */ /* 0x000fc800000001ff */
[----:B------:R-:W-:Y:S05]  /*9a80*/  RET.REL.NODEC R2 `(_ZN7cutlass13device_kernelINS_4gemm6kernel13GemmUniversalIN4cute5tupleIJiiiiEEENS1_10collective13CollectiveMmaINS1_35MainloopSm100TmaUmmaWarpSpecializedILi34ELi2ELi4ENS5_IJNS4_1CILi1EEESB_SB_EEEEENS5_IJNSA_ILi64EEENSA_ILi128EEENSA_ILi32EEEEEEaNS5_IJlSB_lEEEaSI_NS4_8TiledMMAINS4_8MMA_AtomIJNS4_15SM100_MMA_S8_SSIaaiLi64ELi128ELNS4_4UMMA5MajorE0ELSN_0ELNSM_8SaturateE0EEEEEENS4_6LayoutISC_NS5_IJNSA_ILi0EEESS_SS_EEEEENS5_IJNS4_10UnderscoreESV_SV_EEEEENS4_13SM90_TMA_LOADENS4_14ComposedLayoutINS4_7SwizzleILi1ELi4ELi3EEENS4_18smem_ptr_flag_bitsILi8EEENSR_INS5_IJNSA_ILi8EEESG_EEENS5_IJSG_SB_EEEEEEEvNS4_8identityESY_S18_vS19_EENS_8epilogue10collective18CollectiveEpilogueINS1B_23Sm100TmaWarpSpecializedILi2ELi2ELi32ELb0ELb0EEEJSH_NS5_IJNSR_ISE_SB_EES1G_EEEaSI_aSI_NS1B_6fusion15FusionCallbacksIS1F_NS1I_17LinearCombinationIaiaiLNS_15FloatRoundStyleE2EEESH_S1H_JEEENS4_5SM1004TMEM4LOAD26SM100_TMEM_LOAD_16dp32b32xESY_NSZ_INS10_ILi2ELi4ELi3EEES13_NSR_INS5_IJS14_SE_EEENS5_IJSE_SB_EEEEEEENS4_39AutoVectorizingCopyWithAssumedAlignmentILi128EEENS4_14SM90_TMA_STOREES1W_S1Y_S1Y_EEEvvEEEEvNT_6ParamsE) ;  /* 0xffffff64025c7950 */ /* 0x000fea0003c3ffff */
        .weak           $__internal_1_$__cuda_sm10x_tcgen05_guardrail_trap_phase_invalid_during_alloc
        .type           $__internal_1_$__cuda_sm10x_tcgen05_guardrail_trap_phase_invalid_during_alloc,@function
        .size           $__internal_1_$__cuda_sm10x_tcgen05_guardrail_trap_phase_invalid_during_alloc,($__internal_2_$__cuda_sm10x_tcgen05_guardrail_trap_unallocated_columns_being_dealloced - $__internal_1_$__cuda_sm10x_tcgen05_guardrail_trap_phase_invalid_during_alloc)
$__internal_1_$__cuda_sm10x_tcgen05_guardrail_trap_phase_invalid_during_alloc:
[----:B------:R-:W-:Y:S05]  /*9a90*/  BPT.TRAP 0x1 ;  /* 0x000000040000795c */ /* 0x000fea0000300000 */
[----:B------:R-:W-:-:S04]  /*9aa0*/  MOV R3, 0x0 ;  /* 0x0000000000037802 */ /* 0x000fc80000000f00 */
[----:B------:R-:W-:Y:S05]  /*9ab0*/  RET.REL.NODEC R2 `(_ZN7cutlass13device_kernelINS_4gemm6kernel13GemmUniversalIN4cute5tupleIJiiiiEEENS1_10collective13CollectiveMmaINS1_35MainloopSm100TmaUmmaWarpSpecializedILi34ELi2ELi4ENS5_IJNS4_1CILi1EEESB_SB_EEEEENS5_IJNSA_ILi64EEENSA_ILi128EEENSA_ILi32EEEEEEaNS5_IJlSB_lEEEaSI_NS4_8TiledMMAINS4_8MMA_AtomIJNS4_15SM100_MMA_S8_SSIaaiLi64ELi128ELNS4_4UMMA5MajorE0ELSN_0ELNSM_8SaturateE0EEEEEENS4_6LayoutISC_NS5_IJNSA_ILi0EEESS_SS_EEEEENS5_IJNS4_10UnderscoreESV_SV_EEEEENS4_13SM90_TMA_LOADENS4_14ComposedLayoutINS4_7SwizzleILi1ELi4ELi3EEENS4_18smem_ptr_flag_bitsILi8EEENSR_INS5_IJNSA_ILi8EEESG_EEENS5_IJSG_SB_EEEEEEEvNS4_8identityESY_S18_vS19_EENS_8epilogue10collective18CollectiveEpilogueINS1B_23Sm100TmaWarpSpecializedILi2ELi2ELi32ELb0ELb0EEEJSH_NS5_IJNSR_ISE_SB_EES1G_EEEaSI_aSI_NS1B_6fusion15FusionCallbacksIS1F_NS1I_17LinearCombinationIaiaiLNS_15FloatRoundStyleE2EEESH_S1H_JEEENS4_5SM1004TMEM4LOAD26SM100_TMEM_LOAD_16dp32b32xESY_NSZ_INS10_ILi2ELi4ELi3EEES13_NSR_INS5_IJS14_SE_EEENS5_IJSE_SB_EEEEEEENS4_39AutoVectorizingCopyWithAssumedAlignmentILi128EEENS4_14SM90_TMA_STOREES1W_S1Y_S1Y_EEEvvEEEEvNT_6ParamsE) ;  /* 0xffffff6402507950 */ /* 0x000fea0003c3ffff */
        .weak           $__internal_2_$__cuda_sm10x_tcgen05_guardrail_trap_unallocated_columns_being_dealloced
        .type           $__internal_2_$__cuda_sm10x_tcgen05_guardrail_trap_unallocated_columns_being_dealloced,@function
        .size           $__internal_2_$__cuda_sm10x_tcgen05_guardrail_trap_unallocated_columns_being_dealloced,(.L_x_233 - $__internal_2_$__cuda_sm10x_tcgen05_guardrail_trap_unallocated_columns_being_dealloced)
$__internal_2_$__cuda_sm10x_tcgen05_guardrail_trap_unallocated_columns_being_dealloced:
[----:B------:R-:W-:Y:S05]  /*9ac0*/  BPT.TRAP 0x1 ;  /* 0x000000040000795c */ /* 0x000fea0000300000 */
[----:B------:R-:W-:-:S04]  /*9ad0*/  HFMA2 R3, -RZ, RZ, 0, 0 ;  /* 0x00000000ff037431 */ /* 0x000fc800000001ff */
[----:B------:R-:W-:Y:S05]  /*9ae0*/  RET.REL.NODEC R2 `(_ZN7cutlass13device_kernelINS_4gemm6kernel13GemmUniversalIN4cute5tupleIJiiiiEEENS1_10collective13CollectiveMmaINS1_35MainloopSm100TmaUmmaWarpSpecializedILi34ELi2ELi4ENS5_IJNS4_1CILi1EEESB_SB_EEEEENS5_IJNSA_ILi64EEENSA_ILi128EEENSA_ILi32EEEEEEaNS5_IJlSB_lEEEaSI_NS4_8TiledMMAINS4_8MMA_AtomIJNS4_15SM100_MMA_S8_SSIaaiLi64ELi128ELNS4_4UMMA5MajorE0ELSN_0ELNSM_8SaturateE0EEEEEENS4_6LayoutISC_NS5_IJNSA_ILi0EEESS_SS_EEEEENS5_IJNS4_10UnderscoreESV_SV_EEEEENS4_13SM90_TMA_LOADENS4_14ComposedLayoutINS4_7SwizzleILi1ELi4ELi3EEENS4_18smem_ptr_flag_bitsILi8EEENSR_INS5_IJNSA_ILi8EEESG_EEENS5_IJSG_SB_EEEEEEEvNS4_8identityESY_S18_vS19_EENS_8epilogue10collective18CollectiveEpilogueINS1B_23Sm100TmaWarpSpecializedILi2ELi2ELi32ELb0ELb0EEEJSH_NS5_IJNSR_ISE_SB_EES1G_EEEaSI_aSI_NS1B_6fusion15FusionCallbacksIS1F_NS1I_17LinearCombinationIaiaiLNS_15FloatRoundStyleE2EEESH_S1H_JEEENS4_5SM1004TMEM4LOAD26SM100_TMEM_LOAD_16dp32b32xESY_NSZ_INS10_ILi2ELi4ELi3EEES13_NSR_INS5_IJS14_SE_EEENS5_IJSE_SB_EEEEEEENS4_39AutoVectorizingCopyWithAssumedAlignmentILi128EEENS4_14SM90_TMA_STOREES1W_S1Y_S1Y_EEEvvEEEEvNT_6ParamsE) ;  /* 0xffffff6402447950 */ /* 0x000fea0003c3ffff */
.L_x_232:
[----:B------:R-:W-:-:S00]  /*9af0*/  BRA `(.L_x_232) ;  /* 0xfffffffc00fc7947 */ /* 0x000fc0000383ffff */
[----:B------:R-:W-:-:S00]  /*9b00*/  NOP ;  /* 0x0000000000007918 */ /* 0x000fc00000000000 */
[----:B------:R-:W-:-:S00]  /*9b10*/  NOP ;  /* 0x0000000000007918 */ /* 0x000fc00000000000 */
[----:B------:R-:W-:-:S00]  /*9b20*/  NOP ;  /* 0x0000000000007918 */ /* 0x000fc00000000000 */
[----:B------:R-:W-:-:S00]  /*9b30*/  NOP ;  /* 0x0000000000007918 */ /* 0x000fc00000000000 */
[----:B------:R-:W-:-:S00]  /*9b40*/  NOP ;  /* 0x0000000000007918 */ /* 0x000fc00000000000 */
[----:B------:R-:W-:-:S00]  /*9b50*/  NOP ;  /* 0x0000000000007918 */ /* 0x000fc00000000000 */
[----:B------:R-:W-:-:S00]  /*9b60*/  NOP ;  /* 0x0000000000007918 */ /* 0x000fc00000000000 */
[----:B------:R-:W-:-:S00]  /*9b70*/  NOP ;  /* 0x0000000000007918 */ /* 0x000fc00000000000 */
.L_x_233:


//--------------------- .nv.global.init           --------------------------
	.section	.nv.global.init,"aw",@progbits
.nv.global.init:
	.type		$str$27,@object
	.size		$str$27,($str$28 - $str$27)
$str$27:
        /*0000*/ 	.byte	0x28, 0x61, 0x64, 0x64, 0x72, 0x65, 0x73, 0x73, 0x20, 0x26, 0x20, 0x6d, 0x61, 0x73, 0x6b, 0x29
        /*0010*/ 	.byte	0x20, 0x3d, 0x3d, 0x20, 0x30, 0x00
	.type		$str$28,@object
	.size		$str$28,($str$26 - $str$28)
$str$28:
        /*0016*/ 	.byte	0x2f, 0x74, 0x6d, 0x70, 0x2f, 0x63, 0x75, 0x74, 0x6c, 0x61, 0x73, 0x73, 0x5f, 0x73, 0x77, 0x65
        /*0026*/ 	.byte	0x65, 0x70, 0x5f, 0x73, 0x72, 0x63, 0x2f, 0x69, 0x6e, 0x63, 0x6c, 0x75, 0x64, 0x65, 0x2f, 0x63
        /*0036*/ 	.byte	0x75, 0x74, 0x65, 0x2f, 0x70, 0x6f, 0x69, 0x6e, 0x74, 0x65, 0x72, 0x5f, 0x66, 0x6c, 0x61, 0x67
        /*0046*/ 	.byte	0x67, 0x65, 0x64, 0x2e, 0x68, 0x70, 0x70, 0x00
	.type		$str$26,@object
	.size		$str$26,($str$25 - $str$26)
$str$26:
        /*004e*/ 	.byte	0x2f, 0x74, 0x6d, 0x70, 0x2f, 0x63, 0x75, 0x74, 0x6c, 0x61, 0x73, 0x73, 0x5f, 0x73, 0x77, 0x65
        /*005e*/ 	.byte	0x65, 0x70, 0x5f, 0x73, 0x72, 0x63, 0x2f, 0x69, 0x6e, 0x63, 0x6c, 0x75, 0x64, 0x65, 0x2f, 0x63
        /*006e*/ 	.byte	0x75, 0x74, 0x65, 0x2f, 0x61, 0x74, 0x6f, 0x6d, 0x2f, 0x63, 0x6f, 0x70, 0x79, 0x5f, 0x74, 0x72
        /*007e*/ 	.byte	0x61, 0x69, 0x74, 0x73, 0x5f, 0x73, 0x6d, 0x31, 0x30, 0x30, 0x2e, 0x68, 0x70, 0x70, 0x00
	.type		$str$25,@object
	.size		$str$25,(__unnamed_1 - $str$25)
$str$25:
        /*008d*/ 	.byte	0x28, 0x28, 0x75, 0x69, 0x6e, 0x74, 0x33, 0x32, 0x5f, 0x74, 0x28, 0x74, 0x68, 0x72, 0x65, 0x61
        /*009d*/ 	.byte	0x64, 0x49, 0x64, 0x78, 0x2e, 0x78, 0x29, 0x20, 0x2f, 0x20, 0x33, 0x32, 0x29, 0x20, 0x25, 0x20
        /*00ad*/ 	.byte	0x34, 0x29, 0x20, 0x3d, 0x3d, 0x20, 0x28, 0x28, 0x28, 0x74, 0x6d, 0x65, 0x6d, 0x5f, 0x61, 0x64
        /*00bd*/ 	.byte	0x64, 0x72, 0x20, 0x3e, 0x3e, 0x20, 0x31, 0x36, 0x29, 0x20, 0x2f, 0x20, 0x33, 0x32, 0x29, 0x20
        /*00cd*/ 	.byte	0x25, 0x20, 0x34, 0x29, 0x00
	.type		__unnamed_1,@object
	.size		__unnamed_1,(__unnamed_2 - __unnamed_1)
__unnamed_1:
        /*00d2*/ 	.byte	0x61, 0x75, 0x74, 0x6f, 0x20, 0x63, 0x75, 0x74, 0x65, 0x3a, 0x3a, 0x61, 0x73, 0x5f, 0x70, 0x6f
        /* <DEDUP_REMOVED lines=24> */
        /*0262*/ 	.byte	0x00
	.type		__unnamed_2,@object
	.size		__unnamed_2,(.L_2 - __unnamed_2)
__unnamed_2:
        /* <DEDUP_REMOVED lines=41> */
.L_2:


//--------------------- .nv.shared._ZN7cutlass13device_kernelINS_4gemm6kernel13GemmUniversalIN4cute5tupleIJiiiiEEENS1_10collective13CollectiveMmaINS1_35MainloopSm100TmaUmmaWarpSpecializedILi34ELi2ELi4ENS5_IJNS4_1CILi1EEESB_SB_EEEEENS5_IJNSA_ILi64EEENSA_ILi128EEENSA_ILi32EEEEEEaNS5_IJlSB_lEEEaSI_NS4_8TiledMMAINS4_8MMA_AtomIJNS4_15SM100_MMA_S8_SSIaaiLi64ELi128ELNS4_4UMMA5MajorE0ELSN_0ELNSM_8SaturateE0EEEEEENS4_6LayoutISC_NS5_IJNSA_ILi0EEESS_SS_EEEEENS5_IJNS4_10UnderscoreESV_SV_EEEEENS4_13SM90_TMA_LOADENS4_14ComposedLayoutINS4_7SwizzleILi1ELi4ELi3EEENS4_18smem_ptr_flag_bitsILi8EEENSR_INS5_IJNSA_ILi8EEESG_EEENS5_IJSG_SB_EEEEEEEvNS4_8identityESY_S18_vS19_EENS_8epilogue10collective18CollectiveEpilogueINS1B_23Sm100TmaWarpSpecializedILi2ELi2ELi32ELb0ELb0EEEJSH_NS5_IJNSR_ISE_SB_EES1G_EEEaSI_aSI_NS1B_6fusion15FusionCallbacksIS1F_NS1I_17LinearCombinationIaiaiLNS_15FloatRoundStyleE2EEESH_S1H_JEEENS4_5SM1004TMEM4LOAD26SM100_TMEM_LOAD_16dp32b32xESY_NSZ_INS10_ILi2ELi4ELi3EEES13_NSR_INS5_IJS14_SE_EEENS5_IJSE_SB_EEEEEEENS4_39AutoVectorizingCopyWithAssumedAlignmentILi128EEENS4_14SM90_TMA_STOREES1W_S1Y_S1Y_EEEvvEEEEvNT_6ParamsE --------------------------
	.section	.nv.shared._ZN7cutlass13device_kernelINS_4gemm6kernel13GemmUniversalIN4cute5tupleIJiiiiEEENS1_10collective13CollectiveMmaINS1_35MainloopSm100TmaUmmaWarpSpecializedILi34ELi2ELi4ENS5_IJNS4_1CILi1EEESB_SB_EEEEENS5_IJNSA_ILi64EEENSA_ILi128EEENSA_ILi32EEEEEEaNS5_IJlSB_lEEEaSI_NS4_8TiledMMAINS4_8MMA_AtomIJNS4_15SM100_MMA_S8_SSIaaiLi64ELi128ELNS4_4UMMA5MajorE0ELSN_0ELNSM_8SaturateE0EEEEEENS4_6LayoutISC_NS5_IJNSA_ILi0EEESS_SS_EEEEENS5_IJNS4_10UnderscoreESV_SV_EEEEENS4_13SM90_TMA_LOADENS4_14ComposedLayoutINS4_7SwizzleILi1ELi4ELi3EEENS4_18smem_ptr_flag_bitsILi8EEENSR_INS5_IJNSA_ILi8EEESG_EEENS5_IJSG_SB_EEEEEEEvNS4_8identityESY_S18_vS19_EENS_8epilogue10collective18CollectiveEpilogueINS1B_23Sm100TmaWarpSpecializedILi2ELi2ELi32ELb0ELb0EEEJSH_NS5_IJNSR_ISE_SB_EES1G_EEEaSI_aSI_NS1B_6fusion15FusionCallbacksIS1F_NS1I_17LinearCombinationIaiaiLNS_15FloatRoundStyleE2EEESH_S1H_JEEENS4_5SM1004TMEM4LOAD26SM100_TMEM_LOAD_16dp32b32xESY_NSZ_INS10_ILi2ELi4ELi3EEES13_NSR_INS5_IJS14_SE_EEENS5_IJSE_SB_EEEEEEENS4_39AutoVectorizingCopyWithAssumedAlignmentILi128EEENS4_14SM90_TMA_STOREES1W_S1Y_S1Y_EEEvvEEEEvNT_6ParamsE,"aw",@nobits
	.sectionflags	@""
	.align	16
	.zero		1024


//--------------------- .nv.shared.reserved.0     --------------------------
	.section	.nv.shared.reserved.0,"aw",@nobits
	.weak		__nv_reservedSMEM_offset_0_alias
	.size		__nv_reservedSMEM_offset_0_alias, 0, 64
	.other		__nv_reservedSMEM_offset_0_alias,@"STO_CUDA_RESERVED_SHARED STV_DEFAULT"
__nv_reservedSMEM_offset_0_alias:
	.zero		0
.nv.shared.reserved.0:
	.zero		64
	.weak		__nv_reservedSMEM_tcgen05_partition
	.type		__nv_reservedSMEM_tcgen05_partition,@object
	.size		__nv_reservedSMEM_tcgen05_partition,(.L_0 - __nv_reservedSMEM_tcgen05_partition)
__nv_reservedSMEM_tcgen05_partition:
	.zero		32
.L_0:


//--------------------- .nv.global                --------------------------
	.section	.nv.global,"aw",@nobits
.nv.global:
	.type		_ZN40_INTERNAL_08ad1007_4_k_cu_6173db87_273644cute1_E,@object
	.size		_ZN40_INTERNAL_08ad1007_4_k_cu_6173db87_273644cute1_E,(_ZN40_INTERNAL_08ad1007_4_k_cu_6173db87_273644cuda3std3__45__cpo6cbeginE - _ZN40_INTERNAL_08ad1007_4_k_cu_6173db87_273644cute1_E)
_ZN40_INTERNAL_08ad1007_4_k_cu_6173db87_273644cute1_E:
	.zero		1
	.type		_ZN40_INTERNAL_08ad1007_4_k_cu_6173db87_273644cuda3std3__45__cpo6cbeginE,@object
	.size		_ZN40_INTERNAL_08ad1007_4_k_cu_6173db87_273644cuda3std3__45__cpo6cbeginE,(_ZN40_INTERNAL_08ad1007_4_k_cu_6173db87_273644cuda3std3__48in_placeE - _ZN40_INTERNAL_08ad1007_4_k_cu_6173db87_273644cuda3std3__45__cpo6cbeginE)
_ZN40_INTERNAL_08ad1007_4_k_cu_6173db87_273644cuda3std3__45__cpo6cbeginE:
	.zero		1
	.type		_ZN40_INTERNAL_08ad1007_4_k_cu_6173db87_273644cuda3std3__48in_placeE,@object
	.size		_ZN40_INTERNAL_08ad1007_4_k_cu_6173db87_273644cuda3std3__48in_placeE,(_ZN40_INTERNAL_08ad1007_4_k_cu_6173db87_273644cuda3std6ranges3__45__cpo9iter_moveE - _ZN40_INTERNAL_08ad1007_4_k_cu_6173db87_273644cuda3std3__48in_placeE)
_ZN40_INTERNAL_08ad1007_4_k_cu_6173db87_273644cuda3std3__48in_placeE:
	.zero		1
	.type		_ZN40_INTERNAL_08ad1007_4_k_cu_6173db87_273644cuda3std6ranges3__45__cpo9iter_moveE,@object
	.size		_ZN40_INTERNAL_08ad1007_4_k_cu_6173db87_273644cuda3std6ranges3__45__cpo9iter_moveE,(_ZN40_INTERNAL_08ad1007_4_k_cu_6173db87_273644cuda3std3__45__cpo5beginE - _ZN40_INTERNAL_08ad1007_4_k_cu_6173db87_273644cuda3std6ranges3__45__cpo9iter_moveE)
_ZN40_INTERNAL_08ad1007_4_k_cu_6173db87_273644cuda3std6ranges3__45__cpo9iter_moveE:
	.zero		1
	.type		_ZN40_INTERNAL_08ad1007_4_k_cu_6173db87_273644cuda3std3__45__cpo5beginE,@object
	.size		_ZN40_INTERNAL_08ad1007_4_k_cu_6173db87_273644cuda3std3__45__cpo5beginE,(_ZN40_INTERNAL_08ad1007_4_k_cu_6173db87_273644cuda3std3__442_GLOBAL__N__08ad1007_4_k_cu_6173db87_273646ignoreE - _ZN40_INTERNAL_08ad1007_4_k_cu_6173db87_273644cuda3std3__45__cpo5beginE)
_ZN40_INTERNAL_08ad1007_4_k_cu_6173db87_273644cuda3std3__45__cpo5beginE:
	.zero		1
	.type		_ZN40_INTERNAL_08ad1007_4_k_cu_6173db87_273644cuda3std3__442_GLOBAL__N__08ad1007_4_k_cu_6173db87_273646ignoreE,@object
	.size		_ZN40_INTERNAL_08ad1007_4_k_cu_6173db87_273644cuda3std3__442_GLOBAL__N__08ad1007_4_k_cu_6173db87_273646ignoreE,(_ZN40_INTERNAL_08ad1007_4_k_cu_6173db87_273644cute7productE - _ZN40_INTERNAL_08ad1007_4_k_cu_6173db87_273644cuda3std3__442_GLOBAL__N__08ad1007_4_k_cu_6173db87_273646ignoreE)
_ZN40_INTERNAL_08ad1007_4_k_cu_6173db87_273644cuda3std3__442_GLOBAL__N__08ad1007_4_k_cu_6173db87_273646ignoreE:
	.zero		1
	.type		_ZN40_INTERNAL_08ad1007_4_k_cu_6173db87_273644cute7productE,@object
	.size		_ZN40_INTERNAL_08ad1007_4_k_cu_6173db87_273644cute7productE,(_ZN40_INTERNAL_08ad1007_4_k_cu_6173db87_273644cuda3std3__45__cpo3endE - _ZN40_INTERNAL_08ad1007_4_k_cu_6173db87_273644cute7productE)
_ZN40_INTERNAL_08ad1007_4_k_cu_6173db87_273644cute7productE:
	.zero		1
	.type		_ZN40_INTERNAL_08ad1007_4_k_cu_6173db87_273644cuda3std3__45__cpo3endE,@object
	.size		_ZN40_INTERNAL_08ad1007_4_k_cu_6173db87_273644cuda3std3__45__cpo3endE,(_ZN40_INTERNAL_08ad1007_4_k_cu_6173db87_273644cuda3std3__419piecewise_constructE - _ZN40_INTERNAL_08ad1007_4_k_cu_6173db87_273644cuda3std3__45__cpo3endE)
_ZN40_INTERNAL_08ad1007_4_k_cu_6173db87_273644cuda3std3__45__cpo3endE:
	.zero		1
	.type		_ZN40_INTERNAL_08ad1007_4_k_cu_6173db87_273644cuda3std3__419piecewise_constructE,@object
	.size		_ZN40_INTERNAL_08ad1007_4_k_cu_6173db87_273644cuda3std3__419piecewise_constructE,(_ZN40_INTERNAL_08ad1007_4_k_cu_6173db87_273644cuda3std3__45__cpo4cendE - _ZN40_INTERNAL_08ad1007_4_k_cu_6173db87_273644cuda3std3__419piecewise_constructE)
_ZN40_INTERNAL_08ad1007_4_k_cu_6173db87_273644cuda3std3__419piecewise_constructE:
	.zero		1
	.type		_ZN40_INTERNAL_08ad1007_4_k_cu_6173db87_273644cuda3std3__45__cpo4cendE,@object
	.size		_ZN40_INTERNAL_08ad1007_4_k_cu_6173db87_273644cuda3std3__45__cpo4cendE,(_ZN40_INTERNAL_08ad1007_4_k_cu_6173db87_273644cuda3std6ranges3__45__cpo4swapE - _ZN40_INTERNAL_08ad1007_4_k_cu_6173db87_273644cuda3std3__45__cpo4cendE)
_ZN40_INTERNAL_08ad1007_4_k_cu_6173db87_273644cuda3std3__45__cpo4cendE:
	.zero		1
	.type		_ZN40_INTERNAL_08ad1007_4_k_cu_6173db87_273644cuda3std6ranges3__45__cpo4swapE,@object
	.size		_ZN40_INTERNAL_08ad1007_4_k_cu_6173db87_273644cuda3std6ranges3__45__cpo4swapE,(.L_10 - _ZN40_INTERNAL_08ad1007_4_k_cu_6173db87_273644cuda3std6ranges3__45__cpo4swapE)
_ZN40_INTERNAL_08ad1007_4_k_cu_6173db87_273644cuda3std6ranges3__45__cpo4swapE:
	.zero		1
.L_10:


//--------------------- .nv.constant0._ZN7cutlass13device_kernelINS_4gemm6kernel13GemmUniversalIN4cute5tupleIJiiiiEEENS1_10collective13CollectiveMmaINS1_35MainloopSm100TmaUmmaWarpSpecializedILi34ELi2ELi4ENS5_IJNS4_1CILi1EEESB_SB_EEEEENS5_IJNSA_ILi64EEENSA_ILi128EEENSA_ILi32EEEEEEaNS5_IJlSB_lEEEaSI_NS4_8TiledMMAINS4_8MMA_AtomIJNS4_15SM100_MMA_S8_SSIaaiLi64ELi128ELNS4_4UMMA5MajorE0ELSN_0ELNSM_8SaturateE0EEEEEENS4_6LayoutISC_NS5_IJNSA_ILi0EEESS_SS_EEEEENS5_IJNS4_10UnderscoreESV_SV_EEEEENS4_13SM90_TMA_LOADENS4_14ComposedLayoutINS4_7SwizzleILi1ELi4ELi3EEENS4_18smem_ptr_flag_bitsILi8EEENSR_INS5_IJNSA_ILi8EEESG_EEENS5_IJSG_SB_EEEEEEEvNS4_8identityESY_S18_vS19_EENS_8epilogue10collective18CollectiveEpilogueINS1B_23Sm100TmaWarpSpecializedILi2ELi2ELi32ELb0ELb0EEEJSH_NS5_IJNSR_ISE_SB_EES1G_EEEaSI_aSI_NS1B_6fusion15FusionCallbacksIS1F_NS1I_17LinearCombinationIaiaiLNS_15FloatRoundStyleE2EEESH_S1H_JEEENS4_5SM1004TMEM4LOAD26SM100_TMEM_LOAD_16dp32b32xESY_NSZ_INS10_ILi2ELi4ELi3EEES13_NSR_INS5_IJS14_SE_EEENS5_IJSE_SB_EEEEEEENS4_39AutoVectorizingCopyWithAssumedAlignmentILi128EEENS4_14SM90_TMA_STOREES1W_S1Y_S1Y_EEEvvEEEEvNT_6ParamsE --------------------------
	.section	.nv.constant0._ZN7cutlass13device_kernelINS_4gemm6kernel13GemmUniversalIN4cute5tupleIJiiiiEEENS1_10collective13CollectiveMmaINS1_35MainloopSm100TmaUmmaWarpSpecializedILi34ELi2ELi4ENS5_IJNS4_1CILi1EEESB_SB_EEEEENS5_IJNSA_ILi64EEENSA_ILi128EEENSA_ILi32EEEEEEaNS5_IJlSB_lEEEaSI_NS4_8TiledMMAINS4_8MMA_AtomIJNS4_15SM100_MMA_S8_SSIaaiLi64ELi128ELNS4_4UMMA5MajorE0ELSN_0ELNSM_8SaturateE0EEEEEENS4_6LayoutISC_NS5_IJNSA_ILi0EEESS_SS_EEEEENS5_IJNS4_10UnderscoreESV_SV_EEEEENS4_13SM90_TMA_LOADENS4_14ComposedLayoutINS4_7SwizzleILi1ELi4ELi3EEENS4_18smem_ptr_flag_bitsILi8EEENSR_INS5_IJNSA_ILi8EEESG_EEENS5_IJSG_SB_EEEEEEEvNS4_8identityESY_S18_vS19_EENS_8epilogue10collective18CollectiveEpilogueINS1B_23Sm100TmaWarpSpecializedILi2ELi2ELi32ELb0ELb0EEEJSH_NS5_IJNSR_ISE_SB_EES1G_EEEaSI_aSI_NS1B_6fusion15FusionCallbacksIS1F_NS1I_17LinearCombinationIaiaiLNS_15FloatRoundStyleE2EEESH_S1H_JEEENS4_5SM1004TMEM4LOAD26SM100_TMEM_LOAD_16dp32b32xESY_NSZ_INS10_ILi2ELi4ELi3EEES13_NSR_INS5_IJS14_SE_EEENS5_IJSE_SB_EEEEEEENS4_39AutoVectorizingCopyWithAssumedAlignmentILi128EEENS4_14SM90_TMA_STOREES1W_S1Y_S1Y_EEEvvEEEEvNT_6ParamsE,"a",@progbits
	.sectionflags	@""
	.align	4
.nv.constant0._ZN7cutlass13device_kernelINS_4gemm6kernel13GemmUniversalIN4cute5tupleIJiiiiEEENS1_10collective13CollectiveMmaINS1_35MainloopSm100TmaUmmaWarpSpecializedILi34ELi2ELi4ENS5_IJNS4_1CILi1EEESB_SB_EEEEENS5_IJNSA_ILi64EEENSA_ILi128EEENSA_ILi32EEEEEEaNS5_IJlSB_lEEEaSI_NS4_8TiledMMAINS4_8MMA_AtomIJNS4_15SM100_MMA_S8_SSIaaiLi64ELi128ELNS4_4UMMA5MajorE0ELSN_0ELNSM_8SaturateE0EEEEEENS4_6LayoutISC_NS5_IJNSA_ILi0EEESS_SS_EEEEENS5_IJNS4_10UnderscoreESV_SV_EEEEENS4_13SM90_TMA_LOADENS4_14ComposedLayoutINS4_7SwizzleILi1ELi4ELi3EEENS4_18smem_ptr_flag_bitsILi8EEENSR_INS5_IJNSA_ILi8EEESG_EEENS5_IJSG_SB_EEEEEEEvNS4_8identityESY_S18_vS19_EENS_8epilogue10collective18CollectiveEpilogueINS1B_23Sm100TmaWarpSpecializedILi2ELi2ELi32ELb0ELb0EEEJSH_NS5_IJNSR_ISE_SB_EES1G_EEEaSI_aSI_NS1B_6fusion15FusionCallbacksIS1F_NS1I_17LinearCombinationIaiaiLNS_15FloatRoundStyleE2EEESH_S1H_JEEENS4_5SM1004TMEM4LOAD26SM100_TMEM_LOAD_16dp32b32xESY_NSZ_INS10_ILi2ELi4ELi3EEES13_NSR_INS5_IJS14_SE_EEENS5_IJSE_SB_EEEEEEENS4_39AutoVectorizingCopyWithAssumedAlignmentILi128EEENS4_14SM90_TMA_STOREES1W_S1Y_S1Y_EEEvvEEEEvNT_6ParamsE:
	.zero		2944


//--------------------- SYMBOLS --------------------------

	.type		.nv.reservedSmem.offset0,@object
	.size		.nv.reservedSmem.offset0,0x4
	.type		.nv.reservedSmem.cap,@object
	.size		.nv.reservedSmem.cap,0x4
	.type		__assertfail,@function
